//
// Generated by NVIDIA NVVM Compiler
//
// Compiler Build ID: CL-36424714
// Cuda compilation tools, release 13.0, V13.0.88
// Based on NVVM 20.0.0
//

.version 9.0
.target sm_100
.address_size 64

	// .globl	_Z17matmul_a_b_kernelPKfS0_Pfiii
// _ZZ17matmul_a_b_kernelPKfS0_PfiiiE5tileA has been demoted
// _ZZ17matmul_a_b_kernelPKfS0_PfiiiE5tileB has been demoted
// _ZZ18matmul_a_bt_kernelPfS_S_iiiE2As has been demoted
// _ZZ18matmul_a_bt_kernelPfS_S_iiiE2Bs has been demoted
// _ZZ18matmul_at_b_kernelPfS_S_iiiE2As has been demoted
// _ZZ18matmul_at_b_kernelPfS_S_iiiE2Bs has been demoted
.extern .shared .align 16 .b8 shared[];

.visible .entry _Z17matmul_a_b_kernelPKfS0_Pfiii(
	.param .u64 .ptr .align 1 _Z17matmul_a_b_kernelPKfS0_Pfiii_param_0,
	.param .u64 .ptr .align 1 _Z17matmul_a_b_kernelPKfS0_Pfiii_param_1,
	.param .u64 .ptr .align 1 _Z17matmul_a_b_kernelPKfS0_Pfiii_param_2,
	.param .u32 _Z17matmul_a_b_kernelPKfS0_Pfiii_param_3,
	.param .u32 _Z17matmul_a_b_kernelPKfS0_Pfiii_param_4,
	.param .u32 _Z17matmul_a_b_kernelPKfS0_Pfiii_param_5
)
{
	.reg .pred 	%p<12>;
	.reg .b32 	%r<43>;
	.reg .b32 	%f<63>;
	.reg .b64 	%rd<13>;
	// demoted variable
	.shared .align 4 .b8 _ZZ17matmul_a_b_kernelPKfS0_PfiiiE5tileA[1024];
	// demoted variable
	.shared .align 4 .b8 _ZZ17matmul_a_b_kernelPKfS0_PfiiiE5tileB[1024];
	ld.param.u64 	%rd3, [_Z17matmul_a_b_kernelPKfS0_Pfiii_param_0];
	ld.param.u64 	%rd4, [_Z17matmul_a_b_kernelPKfS0_Pfiii_param_1];
	ld.param.u64 	%rd5, [_Z17matmul_a_b_kernelPKfS0_Pfiii_param_2];
	ld.param.u32 	%r24, [_Z17matmul_a_b_kernelPKfS0_Pfiii_param_3];
	ld.param.u32 	%r25, [_Z17matmul_a_b_kernelPKfS0_Pfiii_param_4];
	ld.param.u32 	%r26, [_Z17matmul_a_b_kernelPKfS0_Pfiii_param_5];
	mov.u32 	%r27, %ctaid.y;
	shl.b32 	%r28, %r27, 4;
	mov.u32 	%r40, %tid.y;
	add.s32 	%r2, %r28, %r40;
	mov.u32 	%r29, %ctaid.x;
	shl.b32 	%r3, %r29, 4;
	mov.u32 	%r38, %tid.x;
	add.s32 	%r5, %r3, %r38;
	setp.lt.s32 	%p1, %r25, 1;
	mov.f32 	%f62, 0f00000000;
	@%p1 bra 	$L__BB0_7;
	add.s32 	%r30, %r25, 15;
	shr.u32 	%r31, %r30, 4;
	shl.b32 	%r32, %r40, 6;
	mov.u32 	%r33, _ZZ17matmul_a_b_kernelPKfS0_PfiiiE5tileA;
	add.s32 	%r6, %r33, %r32;
	shl.b32 	%r34, %r38, 2;
	add.s32 	%r7, %r6, %r34;
	mov.u32 	%r35, _ZZ17matmul_a_b_kernelPKfS0_PfiiiE5tileB;
	add.s32 	%r9, %r35, %r34;
	add.s32 	%r8, %r9, %r32;
	neg.s32 	%r42, %r31;
	mad.lo.s32 	%r36, %r40, %r26, %r38;
	add.s32 	%r41, %r36, %r3;
	shl.b32 	%r12, %r26, 4;
	mad.lo.s32 	%r39, %r25, %r2, %r38;
	cvta.to.global.u64 	%rd1, %rd3;
	cvta.to.global.u64 	%rd2, %rd4;
	mov.f32 	%f62, 0f00000000;
$L__BB0_2:
	setp.ge.s32 	%p2, %r2, %r24;
	setp.ge.u32 	%p3, %r38, %r25;
	mov.f32 	%f60, 0f00000000;
	or.pred  	%p4, %p2, %p3;
	@%p4 bra 	$L__BB0_4;
	mul.wide.u32 	%rd6, %r39, 4;
	add.s64 	%rd7, %rd1, %rd6;
	ld.global.f32 	%f60, [%rd7];
$L__BB0_4:
	setp.ge.s32 	%p5, %r5, %r26;
	st.shared.f32 	[%r7], %f60;
	setp.ge.u32 	%p6, %r40, %r25;
	mov.f32 	%f61, 0f00000000;
	or.pred  	%p7, %p5, %p6;
	@%p7 bra 	$L__BB0_6;
	mul.wide.u32 	%rd8, %r41, 4;
	add.s64 	%rd9, %rd2, %rd8;
	ld.global.f32 	%f61, [%rd9];
$L__BB0_6:
	st.shared.f32 	[%r8], %f61;
	bar.sync 	0;
	ld.shared.f32 	%f12, [%r6];
	ld.shared.f32 	%f13, [%r9];
	fma.rn.f32 	%f14, %f12, %f13, %f62;
	ld.shared.f32 	%f15, [%r6+4];
	ld.shared.f32 	%f16, [%r9+64];
	fma.rn.f32 	%f17, %f15, %f16, %f14;
	ld.shared.f32 	%f18, [%r6+8];
	ld.shared.f32 	%f19, [%r9+128];
	fma.rn.f32 	%f20, %f18, %f19, %f17;
	ld.shared.f32 	%f21, [%r6+12];
	ld.shared.f32 	%f22, [%r9+192];
	fma.rn.f32 	%f23, %f21, %f22, %f20;
	ld.shared.f32 	%f24, [%r6+16];
	ld.shared.f32 	%f25, [%r9+256];
	fma.rn.f32 	%f26, %f24, %f25, %f23;
	ld.shared.f32 	%f27, [%r6+20];
	ld.shared.f32 	%f28, [%r9+320];
	fma.rn.f32 	%f29, %f27, %f28, %f26;
	ld.shared.f32 	%f30, [%r6+24];
	ld.shared.f32 	%f31, [%r9+384];
	fma.rn.f32 	%f32, %f30, %f31, %f29;
	ld.shared.f32 	%f33, [%r6+28];
	ld.shared.f32 	%f34, [%r9+448];
	fma.rn.f32 	%f35, %f33, %f34, %f32;
	ld.shared.f32 	%f36, [%r6+32];
	ld.shared.f32 	%f37, [%r9+512];
	fma.rn.f32 	%f38, %f36, %f37, %f35;
	ld.shared.f32 	%f39, [%r6+36];
	ld.shared.f32 	%f40, [%r9+576];
	fma.rn.f32 	%f41, %f39, %f40, %f38;
	ld.shared.f32 	%f42, [%r6+40];
	ld.shared.f32 	%f43, [%r9+640];
	fma.rn.f32 	%f44, %f42, %f43, %f41;
	ld.shared.f32 	%f45, [%r6+44];
	ld.shared.f32 	%f46, [%r9+704];
	fma.rn.f32 	%f47, %f45, %f46, %f44;
	ld.shared.f32 	%f48, [%r6+48];
	ld.shared.f32 	%f49, [%r9+768];
	fma.rn.f32 	%f50, %f48, %f49, %f47;
	ld.shared.f32 	%f51, [%r6+52];
	ld.shared.f32 	%f52, [%r9+832];
	fma.rn.f32 	%f53, %f51, %f52, %f50;
	ld.shared.f32 	%f54, [%r6+56];
	ld.shared.f32 	%f55, [%r9+896];
	fma.rn.f32 	%f56, %f54, %f55, %f53;
	ld.shared.f32 	%f57, [%r6+60];
	ld.shared.f32 	%f58, [%r9+960];
	fma.rn.f32 	%f62, %f57, %f58, %f56;
	bar.sync 	0;
	add.s32 	%r42, %r42, 1;
	setp.ne.s32 	%p8, %r42, 0;
	add.s32 	%r41, %r41, %r12;
	add.s32 	%r40, %r40, 16;
	add.s32 	%r39, %r39, 16;
	add.s32 	%r38, %r38, 16;
	@%p8 bra 	$L__BB0_2;
$L__BB0_7:
	setp.ge.s32 	%p9, %r2, %r24;
	setp.ge.s32 	%p10, %r5, %r26;
	or.pred  	%p11, %p9, %p10;
	@%p11 bra 	$L__BB0_9;
	mad.lo.s32 	%r37, %r26, %r2, %r5;
	cvta.to.global.u64 	%rd10, %rd5;
	mul.wide.s32 	%rd11, %r37, 4;
	add.s64 	%rd12, %rd10, %rd11;
	st.global.f32 	[%rd12], %f62;
$L__BB0_9:
	ret;

}
	// .globl	_Z18matmul_a_bt_kernelPfS_S_iii
.visible .entry _Z18matmul_a_bt_kernelPfS_S_iii(
	.param .u64 .ptr .align 1 _Z18matmul_a_bt_kernelPfS_S_iii_param_0,
	.param .u64 .ptr .align 1 _Z18matmul_a_bt_kernelPfS_S_iii_param_1,
	.param .u64 .ptr .align 1 _Z18matmul_a_bt_kernelPfS_S_iii_param_2,
	.param .u32 _Z18matmul_a_bt_kernelPfS_S_iii_param_3,
	.param .u32 _Z18matmul_a_bt_kernelPfS_S_iii_param_4,
	.param .u32 _Z18matmul_a_bt_kernelPfS_S_iii_param_5
)
{
	.reg .pred 	%p<26>;
	.reg .b32 	%r<53>;
	.reg .b32 	%f<181>;
	.reg .b64 	%rd<17>;
	// demoted variable
	.shared .align 4 .b8 _ZZ18matmul_a_bt_kernelPfS_S_iiiE2As[1024];
	// demoted variable
	.shared .align 4 .b8 _ZZ18matmul_a_bt_kernelPfS_S_iiiE2Bs[1024];
	ld.param.u64 	%rd6, [_Z18matmul_a_bt_kernelPfS_S_iii_param_0];
	ld.param.u64 	%rd7, [_Z18matmul_a_bt_kernelPfS_S_iii_param_1];
	ld.param.u64 	%rd5, [_Z18matmul_a_bt_kernelPfS_S_iii_param_2];
	ld.param.u32 	%r27, [_Z18matmul_a_bt_kernelPfS_S_iii_param_3];
	ld.param.u32 	%r28, [_Z18matmul_a_bt_kernelPfS_S_iii_param_4];
	ld.param.u32 	%r29, [_Z18matmul_a_bt_kernelPfS_S_iii_param_5];
	cvta.to.global.u64 	%rd1, %rd7;
	cvta.to.global.u64 	%rd2, %rd6;
	mov.u32 	%r30, %ctaid.y;
	shl.b32 	%r31, %r30, 4;
	mov.u32 	%r1, %tid.y;
	add.s32 	%r2, %r31, %r1;
	mov.u32 	%r32, %ctaid.x;
	shl.b32 	%r33, %r32, 4;
	mov.u32 	%r3, %tid.x;
	add.s32 	%r4, %r33, %r3;
	setp.lt.s32 	%p1, %r28, 1;
	mov.f32 	%f180, 0f00000000;
	@%p1 bra 	$L__BB1_19;
	add.s32 	%r5, %r28, 15;
	shl.b32 	%r35, %r1, 6;
	mov.u32 	%r36, _ZZ18matmul_a_bt_kernelPfS_S_iiiE2As;
	add.s32 	%r6, %r36, %r35;
	shl.b32 	%r37, %r3, 2;
	add.s32 	%r7, %r6, %r37;
	mul.lo.s32 	%r8, %r28, %r2;
	mov.u32 	%r38, _ZZ18matmul_a_bt_kernelPfS_S_iiiE2Bs;
	add.s32 	%r39, %r38, %r35;
	add.s32 	%r9, %r39, %r37;
	mul.lo.s32 	%r10, %r28, %r4;
	shl.b32 	%r40, %r3, 6;
	add.s32 	%r11, %r38, %r40;
	setp.lt.u32 	%p2, %r28, 17;
	mov.f32 	%f180, 0f00000000;
	mov.b32 	%r52, 0;
	@%p2 bra 	$L__BB1_13;
	shr.u32 	%r41, %r5, 4;
	and.b32  	%r42, %r41, 134217726;
	neg.s32 	%r51, %r42;
	add.s32 	%r49, %r3, %r10;
	add.s32 	%r48, %r3, %r8;
	mov.f32 	%f180, 0f00000000;
	mov.u32 	%r50, %r3;
$L__BB1_3:
	setp.ge.s32 	%p3, %r2, %r27;
	add.s32 	%r19, %r50, 16;
	setp.ge.s32 	%p4, %r50, %r28;
	mul.wide.s32 	%rd8, %r48, 4;
	add.s64 	%rd3, %rd2, %rd8;
	mov.f32 	%f172, 0f00000000;
	or.pred  	%p5, %p3, %p4;
	@%p5 bra 	$L__BB1_5;
	ld.global.f32 	%f172, [%rd3];
$L__BB1_5:
	setp.ge.s32 	%p7, %r4, %r29;
	st.shared.f32 	[%r7], %f172;
	mul.wide.s32 	%rd9, %r49, 4;
	add.s64 	%rd4, %rd1, %rd9;
	mov.f32 	%f173, 0f00000000;
	or.pred  	%p8, %p7, %p4;
	@%p8 bra 	$L__BB1_7;
	ld.global.f32 	%f173, [%rd4];
$L__BB1_7:
	st.shared.f32 	[%r9], %f173;
	bar.sync 	0;
	ld.shared.f32 	%f27, [%r6];
	ld.shared.f32 	%f28, [%r11];
	fma.rn.f32 	%f29, %f27, %f28, %f180;
	ld.shared.f32 	%f30, [%r6+4];
	ld.shared.f32 	%f31, [%r11+4];
	fma.rn.f32 	%f32, %f30, %f31, %f29;
	ld.shared.f32 	%f33, [%r6+8];
	ld.shared.f32 	%f34, [%r11+8];
	fma.rn.f32 	%f35, %f33, %f34, %f32;
	ld.shared.f32 	%f36, [%r6+12];
	ld.shared.f32 	%f37, [%r11+12];
	fma.rn.f32 	%f38, %f36, %f37, %f35;
	ld.shared.f32 	%f39, [%r6+16];
	ld.shared.f32 	%f40, [%r11+16];
	fma.rn.f32 	%f41, %f39, %f40, %f38;
	ld.shared.f32 	%f42, [%r6+20];
	ld.shared.f32 	%f43, [%r11+20];
	fma.rn.f32 	%f44, %f42, %f43, %f41;
	ld.shared.f32 	%f45, [%r6+24];
	ld.shared.f32 	%f46, [%r11+24];
	fma.rn.f32 	%f47, %f45, %f46, %f44;
	ld.shared.f32 	%f48, [%r6+28];
	ld.shared.f32 	%f49, [%r11+28];
	fma.rn.f32 	%f50, %f48, %f49, %f47;
	ld.shared.f32 	%f51, [%r6+32];
	ld.shared.f32 	%f52, [%r11+32];
	fma.rn.f32 	%f53, %f51, %f52, %f50;
	ld.shared.f32 	%f54, [%r6+36];
	ld.shared.f32 	%f55, [%r11+36];
	fma.rn.f32 	%f56, %f54, %f55, %f53;
	ld.shared.f32 	%f57, [%r6+40];
	ld.shared.f32 	%f58, [%r11+40];
	fma.rn.f32 	%f59, %f57, %f58, %f56;
	ld.shared.f32 	%f60, [%r6+44];
	ld.shared.f32 	%f61, [%r11+44];
	fma.rn.f32 	%f62, %f60, %f61, %f59;
	ld.shared.f32 	%f63, [%r6+48];
	ld.shared.f32 	%f64, [%r11+48];
	fma.rn.f32 	%f65, %f63, %f64, %f62;
	ld.shared.f32 	%f66, [%r6+52];
	ld.shared.f32 	%f67, [%r11+52];
	fma.rn.f32 	%f68, %f66, %f67, %f65;
	ld.shared.f32 	%f69, [%r6+56];
	ld.shared.f32 	%f70, [%r11+56];
	fma.rn.f32 	%f71, %f69, %f70, %f68;
	ld.shared.f32 	%f72, [%r6+60];
	ld.shared.f32 	%f73, [%r11+60];
	fma.rn.f32 	%f6, %f72, %f73, %f71;
	bar.sync 	0;
	setp.ge.s32 	%p10, %r19, %r28;
	mov.f32 	%f174, 0f00000000;
	or.pred  	%p11, %p3, %p10;
	@%p11 bra 	$L__BB1_9;
	ld.global.f32 	%f174, [%rd3+64];
$L__BB1_9:
	st.shared.f32 	[%r7], %f174;
	mov.f32 	%f175, 0f00000000;
	or.pred  	%p14, %p7, %p10;
	@%p14 bra 	$L__BB1_11;
	ld.global.f32 	%f175, [%rd4+64];
$L__BB1_11:
	st.shared.f32 	[%r9], %f175;
	bar.sync 	0;
	ld.shared.f32 	%f75, [%r6];
	ld.shared.f32 	%f76, [%r11];
	fma.rn.f32 	%f77, %f75, %f76, %f6;
	ld.shared.f32 	%f78, [%r6+4];
	ld.shared.f32 	%f79, [%r11+4];
	fma.rn.f32 	%f80, %f78, %f79, %f77;
	ld.shared.f32 	%f81, [%r6+8];
	ld.shared.f32 	%f82, [%r11+8];
	fma.rn.f32 	%f83, %f81, %f82, %f80;
	ld.shared.f32 	%f84, [%r6+12];
	ld.shared.f32 	%f85, [%r11+12];
	fma.rn.f32 	%f86, %f84, %f85, %f83;
	ld.shared.f32 	%f87, [%r6+16];
	ld.shared.f32 	%f88, [%r11+16];
	fma.rn.f32 	%f89, %f87, %f88, %f86;
	ld.shared.f32 	%f90, [%r6+20];
	ld.shared.f32 	%f91, [%r11+20];
	fma.rn.f32 	%f92, %f90, %f91, %f89;
	ld.shared.f32 	%f93, [%r6+24];
	ld.shared.f32 	%f94, [%r11+24];
	fma.rn.f32 	%f95, %f93, %f94, %f92;
	ld.shared.f32 	%f96, [%r6+28];
	ld.shared.f32 	%f97, [%r11+28];
	fma.rn.f32 	%f98, %f96, %f97, %f95;
	ld.shared.f32 	%f99, [%r6+32];
	ld.shared.f32 	%f100, [%r11+32];
	fma.rn.f32 	%f101, %f99, %f100, %f98;
	ld.shared.f32 	%f102, [%r6+36];
	ld.shared.f32 	%f103, [%r11+36];
	fma.rn.f32 	%f104, %f102, %f103, %f101;
	ld.shared.f32 	%f105, [%r6+40];
	ld.shared.f32 	%f106, [%r11+40];
	fma.rn.f32 	%f107, %f105, %f106, %f104;
	ld.shared.f32 	%f108, [%r6+44];
	ld.shared.f32 	%f109, [%r11+44];
	fma.rn.f32 	%f110, %f108, %f109, %f107;
	ld.shared.f32 	%f111, [%r6+48];
	ld.shared.f32 	%f112, [%r11+48];
	fma.rn.f32 	%f113, %f111, %f112, %f110;
	ld.shared.f32 	%f114, [%r6+52];
	ld.shared.f32 	%f115, [%r11+52];
	fma.rn.f32 	%f116, %f114, %f115, %f113;
	ld.shared.f32 	%f117, [%r6+56];
	ld.shared.f32 	%f118, [%r11+56];
	fma.rn.f32 	%f119, %f117, %f118, %f116;
	ld.shared.f32 	%f120, [%r6+60];
	ld.shared.f32 	%f121, [%r11+60];
	fma.rn.f32 	%f180, %f120, %f121, %f119;
	bar.sync 	0;
	add.s32 	%r51, %r51, 2;
	add.s32 	%r50, %r50, 32;
	add.s32 	%r49, %r49, 32;
	add.s32 	%r48, %r48, 32;
	setp.ne.s32 	%p15, %r51, 0;
	@%p15 bra 	$L__BB1_3;
	and.b32  	%r52, %r5, 2147483616;
$L__BB1_13:
	and.b32  	%r43, %r5, 16;
	setp.eq.s32 	%p16, %r43, 0;
	@%p16 bra 	$L__BB1_19;
	setp.ge.s32 	%p17, %r2, %r27;
	add.s32 	%r44, %r52, %r3;
	setp.ge.s32 	%p18, %r44, %r28;
	mov.f32 	%f178, 0f00000000;
	or.pred  	%p19, %p17, %p18;
	@%p19 bra 	$L__BB1_16;
	add.s32 	%r45, %r44, %r8;
	mul.wide.s32 	%rd10, %r45, 4;
	add.s64 	%rd11, %rd2, %rd10;
	ld.global.f32 	%f178, [%rd11];
$L__BB1_16:
	setp.ge.s32 	%p20, %r44, %r28;
	setp.ge.s32 	%p21, %r4, %r29;
	st.shared.f32 	[%r7], %f178;
	mov.f32 	%f179, 0f00000000;
	or.pred  	%p22, %p21, %p20;
	@%p22 bra 	$L__BB1_18;
	add.s32 	%r46, %r44, %r10;
	mul.wide.s32 	%rd12, %r46, 4;
	add.s64 	%rd13, %rd1, %rd12;
	ld.global.f32 	%f179, [%rd13];
$L__BB1_18:
	st.shared.f32 	[%r9], %f179;
	bar.sync 	0;
	ld.shared.f32 	%f124, [%r6];
	ld.shared.f32 	%f125, [%r11];
	fma.rn.f32 	%f126, %f124, %f125, %f180;
	ld.shared.f32 	%f127, [%r6+4];
	ld.shared.f32 	%f128, [%r11+4];
	fma.rn.f32 	%f129, %f127, %f128, %f126;
	ld.shared.f32 	%f130, [%r6+8];
	ld.shared.f32 	%f131, [%r11+8];
	fma.rn.f32 	%f132, %f130, %f131, %f129;
	ld.shared.f32 	%f133, [%r6+12];
	ld.shared.f32 	%f134, [%r11+12];
	fma.rn.f32 	%f135, %f133, %f134, %f132;
	ld.shared.f32 	%f136, [%r6+16];
	ld.shared.f32 	%f137, [%r11+16];
	fma.rn.f32 	%f138, %f136, %f137, %f135;
	ld.shared.f32 	%f139, [%r6+20];
	ld.shared.f32 	%f140, [%r11+20];
	fma.rn.f32 	%f141, %f139, %f140, %f138;
	ld.shared.f32 	%f142, [%r6+24];
	ld.shared.f32 	%f143, [%r11+24];
	fma.rn.f32 	%f144, %f142, %f143, %f141;
	ld.shared.f32 	%f145, [%r6+28];
	ld.shared.f32 	%f146, [%r11+28];
	fma.rn.f32 	%f147, %f145, %f146, %f144;
	ld.shared.f32 	%f148, [%r6+32];
	ld.shared.f32 	%f149, [%r11+32];
	fma.rn.f32 	%f150, %f148, %f149, %f147;
	ld.shared.f32 	%f151, [%r6+36];
	ld.shared.f32 	%f152, [%r11+36];
	fma.rn.f32 	%f153, %f151, %f152, %f150;
	ld.shared.f32 	%f154, [%r6+40];
	ld.shared.f32 	%f155, [%r11+40];
	fma.rn.f32 	%f156, %f154, %f155, %f153;
	ld.shared.f32 	%f157, [%r6+44];
	ld.shared.f32 	%f158, [%r11+44];
	fma.rn.f32 	%f159, %f157, %f158, %f156;
	ld.shared.f32 	%f160, [%r6+48];
	ld.shared.f32 	%f161, [%r11+48];
	fma.rn.f32 	%f162, %f160, %f161, %f159;
	ld.shared.f32 	%f163, [%r6+52];
	ld.shared.f32 	%f164, [%r11+52];
	fma.rn.f32 	%f165, %f163, %f164, %f162;
	ld.shared.f32 	%f166, [%r6+56];
	ld.shared.f32 	%f167, [%r11+56];
	fma.rn.f32 	%f168, %f166, %f167, %f165;
	ld.shared.f32 	%f169, [%r6+60];
	ld.shared.f32 	%f170, [%r11+60];
	fma.rn.f32 	%f180, %f169, %f170, %f168;
	bar.sync 	0;
$L__BB1_19:
	setp.ge.s32 	%p23, %r2, %r27;
	setp.ge.s32 	%p24, %r4, %r29;
	or.pred  	%p25, %p23, %p24;
	@%p25 bra 	$L__BB1_21;
	mad.lo.s32 	%r47, %r29, %r2, %r4;
	cvta.to.global.u64 	%rd14, %rd5;
	mul.wide.s32 	%rd15, %r47, 4;
	add.s64 	%rd16, %rd14, %rd15;
	st.global.f32 	[%rd16], %f180;
$L__BB1_21:
	ret;

}
	// .globl	_Z18matmul_at_b_kernelPfS_S_iii
.visible .entry _Z18matmul_at_b_kernelPfS_S_iii(
	.param .u64 .ptr .align 1 _Z18matmul_at_b_kernelPfS_S_iii_param_0,
	.param .u64 .ptr .align 1 _Z18matmul_at_b_kernelPfS_S_iii_param_1,
	.param .u64 .ptr .align 1 _Z18matmul_at_b_kernelPfS_S_iii_param_2,
	.param .u32 _Z18matmul_at_b_kernelPfS_S_iii_param_3,
	.param .u32 _Z18matmul_at_b_kernelPfS_S_iii_param_4,
	.param .u32 _Z18matmul_at_b_kernelPfS_S_iii_param_5
)
{
	.reg .pred 	%p<26>;
	.reg .b32 	%r<67>;
	.reg .b32 	%f<181>;
	.reg .b64 	%rd<21>;
	// demoted variable
	.shared .align 4 .b8 _ZZ18matmul_at_b_kernelPfS_S_iiiE2As[1024];
	// demoted variable
	.shared .align 4 .b8 _ZZ18matmul_at_b_kernelPfS_S_iiiE2Bs[1024];
	ld.param.u64 	%rd4, [_Z18matmul_at_b_kernelPfS_S_iii_param_0];
	ld.param.u64 	%rd5, [_Z18matmul_at_b_kernelPfS_S_iii_param_1];
	ld.param.u64 	%rd3, [_Z18matmul_at_b_kernelPfS_S_iii_param_2];
	ld.param.u32 	%r35, [_Z18matmul_at_b_kernelPfS_S_iii_param_3];
	ld.param.u32 	%r36, [_Z18matmul_at_b_kernelPfS_S_iii_param_4];
	ld.param.u32 	%r37, [_Z18matmul_at_b_kernelPfS_S_iii_param_5];
	cvta.to.global.u64 	%rd1, %rd5;
	cvta.to.global.u64 	%rd2, %rd4;
	mov.u32 	%r38, %ctaid.y;
	shl.b32 	%r1, %r38, 4;
	mov.u32 	%r2, %tid.y;
	add.s32 	%r3, %r1, %r2;
	mov.u32 	%r39, %ctaid.x;
	shl.b32 	%r4, %r39, 4;
	mov.u32 	%r5, %tid.x;
	add.s32 	%r6, %r4, %r5;
	setp.lt.s32 	%p1, %r35, 1;
	mov.f32 	%f180, 0f00000000;
	@%p1 bra 	$L__BB2_19;
	add.s32 	%r7, %r35, 15;
	shl.b32 	%r41, %r2, 6;
	mov.u32 	%r42, _ZZ18matmul_at_b_kernelPfS_S_iiiE2As;
	add.s32 	%r43, %r42, %r41;
	shl.b32 	%r44, %r5, 2;
	add.s32 	%r8, %r43, %r44;
	mov.u32 	%r45, _ZZ18matmul_at_b_kernelPfS_S_iiiE2Bs;
	add.s32 	%r11, %r45, %r44;
	add.s32 	%r9, %r11, %r41;
	mad.lo.s32 	%r10, %r2, -60, %r43;
	setp.lt.u32 	%p2, %r35, 17;
	mov.f32 	%f180, 0f00000000;
	mov.b32 	%r66, 0;
	@%p2 bra 	$L__BB2_13;
	shr.u32 	%r46, %r7, 4;
	and.b32  	%r47, %r46, 134217726;
	neg.s32 	%r65, %r47;
	add.s32 	%r48, %r2, 16;
	mad.lo.s32 	%r49, %r36, %r48, %r2;
	add.s32 	%r63, %r49, %r1;
	shl.b32 	%r14, %r36, 5;
	mad.lo.s32 	%r50, %r37, %r48, %r5;
	add.s32 	%r62, %r50, %r4;
	shl.b32 	%r16, %r37, 5;
	mad.lo.s32 	%r51, %r2, %r37, %r5;
	add.s32 	%r61, %r51, %r4;
	mad.lo.s32 	%r52, %r2, %r36, %r2;
	add.s32 	%r60, %r52, %r1;
	mov.f32 	%f180, 0f00000000;
	mov.u32 	%r64, %r2;
$L__BB2_3:
	setp.ge.s32 	%p3, %r3, %r36;
	add.s32 	%r25, %r64, 16;
	setp.ge.s32 	%p4, %r64, %r35;
	mov.f32 	%f172, 0f00000000;
	or.pred  	%p5, %p4, %p3;
	@%p5 bra 	$L__BB2_5;
	mul.wide.s32 	%rd6, %r60, 4;
	add.s64 	%rd7, %rd2, %rd6;
	ld.global.f32 	%f172, [%rd7];
$L__BB2_5:
	setp.ge.s32 	%p7, %r6, %r37;
	st.shared.f32 	[%r8], %f172;
	mov.f32 	%f173, 0f00000000;
	or.pred  	%p8, %p7, %p4;
	@%p8 bra 	$L__BB2_7;
	mul.wide.s32 	%rd8, %r61, 4;
	add.s64 	%rd9, %rd1, %rd8;
	ld.global.f32 	%f173, [%rd9];
$L__BB2_7:
	st.shared.f32 	[%r9], %f173;
	bar.sync 	0;
	ld.shared.f32 	%f27, [%r10];
	ld.shared.f32 	%f28, [%r11];
	fma.rn.f32 	%f29, %f27, %f28, %f180;
	ld.shared.f32 	%f30, [%r10+64];
	ld.shared.f32 	%f31, [%r11+64];
	fma.rn.f32 	%f32, %f30, %f31, %f29;
	ld.shared.f32 	%f33, [%r10+128];
	ld.shared.f32 	%f34, [%r11+128];
	fma.rn.f32 	%f35, %f33, %f34, %f32;
	ld.shared.f32 	%f36, [%r10+192];
	ld.shared.f32 	%f37, [%r11+192];
	fma.rn.f32 	%f38, %f36, %f37, %f35;
	ld.shared.f32 	%f39, [%r10+256];
	ld.shared.f32 	%f40, [%r11+256];
	fma.rn.f32 	%f41, %f39, %f40, %f38;
	ld.shared.f32 	%f42, [%r10+320];
	ld.shared.f32 	%f43, [%r11+320];
	fma.rn.f32 	%f44, %f42, %f43, %f41;
	ld.shared.f32 	%f45, [%r10+384];
	ld.shared.f32 	%f46, [%r11+384];
	fma.rn.f32 	%f47, %f45, %f46, %f44;
	ld.shared.f32 	%f48, [%r10+448];
	ld.shared.f32 	%f49, [%r11+448];
	fma.rn.f32 	%f50, %f48, %f49, %f47;
	ld.shared.f32 	%f51, [%r10+512];
	ld.shared.f32 	%f52, [%r11+512];
	fma.rn.f32 	%f53, %f51, %f52, %f50;
	ld.shared.f32 	%f54, [%r10+576];
	ld.shared.f32 	%f55, [%r11+576];
	fma.rn.f32 	%f56, %f54, %f55, %f53;
	ld.shared.f32 	%f57, [%r10+640];
	ld.shared.f32 	%f58, [%r11+640];
	fma.rn.f32 	%f59, %f57, %f58, %f56;
	ld.shared.f32 	%f60, [%r10+704];
	ld.shared.f32 	%f61, [%r11+704];
	fma.rn.f32 	%f62, %f60, %f61, %f59;
	ld.shared.f32 	%f63, [%r10+768];
	ld.shared.f32 	%f64, [%r11+768];
	fma.rn.f32 	%f65, %f63, %f64, %f62;
	ld.shared.f32 	%f66, [%r10+832];
	ld.shared.f32 	%f67, [%r11+832];
	fma.rn.f32 	%f68, %f66, %f67, %f65;
	ld.shared.f32 	%f69, [%r10+896];
	ld.shared.f32 	%f70, [%r11+896];
	fma.rn.f32 	%f71, %f69, %f70, %f68;
	ld.shared.f32 	%f72, [%r10+960];
	ld.shared.f32 	%f73, [%r11+960];
	fma.rn.f32 	%f6, %f72, %f73, %f71;
	bar.sync 	0;
	setp.ge.s32 	%p10, %r25, %r35;
	mov.f32 	%f174, 0f00000000;
	or.pred  	%p11, %p10, %p3;
	@%p11 bra 	$L__BB2_9;
	mul.wide.s32 	%rd10, %r63, 4;
	add.s64 	%rd11, %rd2, %rd10;
	ld.global.f32 	%f174, [%rd11];
$L__BB2_9:
	st.shared.f32 	[%r8], %f174;
	mov.f32 	%f175, 0f00000000;
	or.pred  	%p14, %p7, %p10;
	@%p14 bra 	$L__BB2_11;
	mul.wide.s32 	%rd12, %r62, 4;
	add.s64 	%rd13, %rd1, %rd12;
	ld.global.f32 	%f175, [%rd13];
$L__BB2_11:
	st.shared.f32 	[%r9], %f175;
	bar.sync 	0;
	ld.shared.f32 	%f75, [%r10];
	ld.shared.f32 	%f76, [%r11];
	fma.rn.f32 	%f77, %f75, %f76, %f6;
	ld.shared.f32 	%f78, [%r10+64];
	ld.shared.f32 	%f79, [%r11+64];
	fma.rn.f32 	%f80, %f78, %f79, %f77;
	ld.shared.f32 	%f81, [%r10+128];
	ld.shared.f32 	%f82, [%r11+128];
	fma.rn.f32 	%f83, %f81, %f82, %f80;
	ld.shared.f32 	%f84, [%r10+192];
	ld.shared.f32 	%f85, [%r11+192];
	fma.rn.f32 	%f86, %f84, %f85, %f83;
	ld.shared.f32 	%f87, [%r10+256];
	ld.shared.f32 	%f88, [%r11+256];
	fma.rn.f32 	%f89, %f87, %f88, %f86;
	ld.shared.f32 	%f90, [%r10+320];
	ld.shared.f32 	%f91, [%r11+320];
	fma.rn.f32 	%f92, %f90, %f91, %f89;
	ld.shared.f32 	%f93, [%r10+384];
	ld.shared.f32 	%f94, [%r11+384];
	fma.rn.f32 	%f95, %f93, %f94, %f92;
	ld.shared.f32 	%f96, [%r10+448];
	ld.shared.f32 	%f97, [%r11+448];
	fma.rn.f32 	%f98, %f96, %f97, %f95;
	ld.shared.f32 	%f99, [%r10+512];
	ld.shared.f32 	%f100, [%r11+512];
	fma.rn.f32 	%f101, %f99, %f100, %f98;
	ld.shared.f32 	%f102, [%r10+576];
	ld.shared.f32 	%f103, [%r11+576];
	fma.rn.f32 	%f104, %f102, %f103, %f101;
	ld.shared.f32 	%f105, [%r10+640];
	ld.shared.f32 	%f106, [%r11+640];
	fma.rn.f32 	%f107, %f105, %f106, %f104;
	ld.shared.f32 	%f108, [%r10+704];
	ld.shared.f32 	%f109, [%r11+704];
	fma.rn.f32 	%f110, %f108, %f109, %f107;
	ld.shared.f32 	%f111, [%r10+768];
	ld.shared.f32 	%f112, [%r11+768];
	fma.rn.f32 	%f113, %f111, %f112, %f110;
	ld.shared.f32 	%f114, [%r10+832];
	ld.shared.f32 	%f115, [%r11+832];
	fma.rn.f32 	%f116, %f114, %f115, %f113;
	ld.shared.f32 	%f117, [%r10+896];
	ld.shared.f32 	%f118, [%r11+896];
	fma.rn.f32 	%f119, %f117, %f118, %f116;
	ld.shared.f32 	%f120, [%r10+960];
	ld.shared.f32 	%f121, [%r11+960];
	fma.rn.f32 	%f180, %f120, %f121, %f119;
	bar.sync 	0;
	add.s32 	%r65, %r65, 2;
	add.s32 	%r64, %r64, 32;
	add.s32 	%r63, %r63, %r14;
	add.s32 	%r62, %r62, %r16;
	add.s32 	%r61, %r61, %r16;
	add.s32 	%r60, %r60, %r14;
	setp.ne.s32 	%p15, %r65, 0;
	@%p15 bra 	$L__BB2_3;
	and.b32  	%r66, %r7, 2147483616;
$L__BB2_13:
	and.b32  	%r55, %r7, 16;
	setp.eq.s32 	%p16, %r55, 0;
	@%p16 bra 	$L__BB2_19;
	setp.ge.s32 	%p17, %r3, %r36;
	add.s32 	%r34, %r66, %r2;
	setp.ge.s32 	%p18, %r34, %r35;
	mov.f32 	%f178, 0f00000000;
	or.pred  	%p19, %p18, %p17;
	@%p19 bra 	$L__BB2_16;
	mad.lo.s32 	%r57, %r34, %r36, %r3;
	mul.wide.s32 	%rd14, %r57, 4;
	add.s64 	%rd15, %rd2, %rd14;
	ld.global.f32 	%f178, [%rd15];
$L__BB2_16:
	setp.ge.s32 	%p20, %r34, %r35;
	setp.ge.s32 	%p21, %r6, %r37;
	st.shared.f32 	[%r8], %f178;
	mov.f32 	%f179, 0f00000000;
	or.pred  	%p22, %p21, %p20;
	@%p22 bra 	$L__BB2_18;
	mad.lo.s32 	%r58, %r34, %r37, %r6;
	mul.wide.s32 	%rd16, %r58, 4;
	add.s64 	%rd17, %rd1, %rd16;
	ld.global.f32 	%f179, [%rd17];
$L__BB2_18:
	st.shared.f32 	[%r9], %f179;
	bar.sync 	0;
	ld.shared.f32 	%f124, [%r10];
	ld.shared.f32 	%f125, [%r11];
	fma.rn.f32 	%f126, %f124, %f125, %f180;
	ld.shared.f32 	%f127, [%r10+64];
	ld.shared.f32 	%f128, [%r11+64];
	fma.rn.f32 	%f129, %f127, %f128, %f126;
	ld.shared.f32 	%f130, [%r10+128];
	ld.shared.f32 	%f131, [%r11+128];
	fma.rn.f32 	%f132, %f130, %f131, %f129;
	ld.shared.f32 	%f133, [%r10+192];
	ld.shared.f32 	%f134, [%r11+192];
	fma.rn.f32 	%f135, %f133, %f134, %f132;
	ld.shared.f32 	%f136, [%r10+256];
	ld.shared.f32 	%f137, [%r11+256];
	fma.rn.f32 	%f138, %f136, %f137, %f135;
	ld.shared.f32 	%f139, [%r10+320];
	ld.shared.f32 	%f140, [%r11+320];
	fma.rn.f32 	%f141, %f139, %f140, %f138;
	ld.shared.f32 	%f142, [%r10+384];
	ld.shared.f32 	%f143, [%r11+384];
	fma.rn.f32 	%f144, %f142, %f143, %f141;
	ld.shared.f32 	%f145, [%r10+448];
	ld.shared.f32 	%f146, [%r11+448];
	fma.rn.f32 	%f147, %f145, %f146, %f144;
	ld.shared.f32 	%f148, [%r10+512];
	ld.shared.f32 	%f149, [%r11+512];
	fma.rn.f32 	%f150, %f148, %f149, %f147;
	ld.shared.f32 	%f151, [%r10+576];
	ld.shared.f32 	%f152, [%r11+576];
	fma.rn.f32 	%f153, %f151, %f152, %f150;
	ld.shared.f32 	%f154, [%r10+640];
	ld.shared.f32 	%f155, [%r11+640];
	fma.rn.f32 	%f156, %f154, %f155, %f153;
	ld.shared.f32 	%f157, [%r10+704];
	ld.shared.f32 	%f158, [%r11+704];
	fma.rn.f32 	%f159, %f157, %f158, %f156;
	ld.shared.f32 	%f160, [%r10+768];
	ld.shared.f32 	%f161, [%r11+768];
	fma.rn.f32 	%f162, %f160, %f161, %f159;
	ld.shared.f32 	%f163, [%r10+832];
	ld.shared.f32 	%f164, [%r11+832];
	fma.rn.f32 	%f165, %f163, %f164, %f162;
	ld.shared.f32 	%f166, [%r10+896];
	ld.shared.f32 	%f167, [%r11+896];
	fma.rn.f32 	%f168, %f166, %f167, %f165;
	ld.shared.f32 	%f169, [%r10+960];
	ld.shared.f32 	%f170, [%r11+960];
	fma.rn.f32 	%f180, %f169, %f170, %f168;
	bar.sync 	0;
$L__BB2_19:
	setp.ge.s32 	%p23, %r3, %r36;
	setp.ge.s32 	%p24, %r6, %r37;
	or.pred  	%p25, %p23, %p24;
	@%p25 bra 	$L__BB2_21;
	mad.lo.s32 	%r59, %r37, %r3, %r6;
	cvta.to.global.u64 	%rd18, %rd3;
	mul.wide.s32 	%rd19, %r59, 4;
	add.s64 	%rd20, %rd18, %rd19;
	st.global.f32 	[%rd20], %f180;
$L__BB2_21:
	ret;

}
	// .globl	_Z11relu_kernelPfi
.visible .entry _Z11relu_kernelPfi(
	.param .u64 .ptr .align 1 _Z11relu_kernelPfi_param_0,
	.param .u32 _Z11relu_kernelPfi_param_1
)
{
	.reg .pred 	%p<2>;
	.reg .b32 	%r<6>;
	.reg .b32 	%f<3>;
	.reg .b64 	%rd<5>;

	ld.param.u64 	%rd1, [_Z11relu_kernelPfi_param_0];
	ld.param.u32 	%r2, [_Z11relu_kernelPfi_param_1];
	mov.u32 	%r3, %ctaid.x;
	mov.u32 	%r4, %ntid.x;
	mov.u32 	%r5, %tid.x;
	mad.lo.s32 	%r1, %r3, %r4, %r5;
	setp.ge.s32 	%p1, %r1, %r2;
	@%p1 bra 	$L__BB3_2;
	cvta.to.global.u64 	%rd2, %rd1;
	mul.wide.s32 	%rd3, %r1, 4;
	add.s64 	%rd4, %rd2, %rd3;
	ld.global.f32 	%f1, [%rd4];
	max.f32 	%f2, %f1, 0f00000000;
	st.global.f32 	[%rd4], %f2;
$L__BB3_2:
	ret;

}
	// .globl	_Z15bias_add_kernelPfS_ii
.visible .entry _Z15bias_add_kernelPfS_ii(
	.param .u64 .ptr .align 1 _Z15bias_add_kernelPfS_ii_param_0,
	.param .u64 .ptr .align 1 _Z15bias_add_kernelPfS_ii_param_1,
	.param .u32 _Z15bias_add_kernelPfS_ii_param_2,
	.param .u32 _Z15bias_add_kernelPfS_ii_param_3
)
{
	.reg .pred 	%p<4>;
	.reg .b32 	%r<9>;
	.reg .b32 	%f<4>;
	.reg .b64 	%rd<9>;

	ld.param.u64 	%rd1, [_Z15bias_add_kernelPfS_ii_param_0];
	ld.param.u64 	%rd2, [_Z15bias_add_kernelPfS_ii_param_1];
	ld.param.u32 	%r3, [_Z15bias_add_kernelPfS_ii_param_2];
	ld.param.u32 	%r2, [_Z15bias_add_kernelPfS_ii_param_3];
	mov.u32 	%r4, %ctaid.x;
	mov.u32 	%r5, %ntid.x;
	mov.u32 	%r6, %tid.x;
	mad.lo.s32 	%r1, %r4, %r5, %r6;
	div.s32 	%r7, %r1, %r2;
	setp.ge.s32 	%p1, %r7, %r3;
	setp.lt.s32 	%p2, %r2, 0;
	or.pred  	%p3, %p2, %p1;
	@%p3 bra 	$L__BB4_2;
	cvta.to.global.u64 	%rd3, %rd2;
	cvta.to.global.u64 	%rd4, %rd1;
	rem.s32 	%r8, %r1, %r2;
	mul.wide.s32 	%rd5, %r8, 4;
	add.s64 	%rd6, %rd3, %rd5;
	ld.global.f32 	%f1, [%rd6];
	mul.wide.s32 	%rd7, %r1, 4;
	add.s64 	%rd8, %rd4, %rd7;
	ld.global.f32 	%f2, [%rd8];
	add.f32 	%f3, %f1, %f2;
	st.global.f32 	[%rd8], %f3;
$L__BB4_2:
	ret;

}
	// .globl	_Z14softmax_kernelPfii
.visible .entry _Z14softmax_kernelPfii(
	.param .u64 .ptr .align 1 _Z14softmax_kernelPfii_param_0,
	.param .u32 _Z14softmax_kernelPfii_param_1,
	.param .u32 _Z14softmax_kernelPfii_param_2
)
{
	.reg .pred 	%p<14>;
	.reg .b32 	%r<43>;
	.reg .b32 	%f<53>;
	.reg .b64 	%rd<9>;

	ld.param.u64 	%rd2, [_Z14softmax_kernelPfii_param_0];
	ld.param.u32 	%r21, [_Z14softmax_kernelPfii_param_1];
	ld.param.u32 	%r20, [_Z14softmax_kernelPfii_param_2];
	cvta.to.global.u64 	%rd1, %rd2;
	mov.u32 	%r1, %ctaid.x;
	mov.u32 	%r42, %tid.x;
	setp.ge.s32 	%p1, %r1, %r21;
	@%p1 bra 	$L__BB5_20;
	mov.u32 	%r3, %ntid.x;
	setp.ge.s32 	%p2, %r42, %r20;
	mov.f32 	%f50, 0fFF800000;
	@%p2 bra 	$L__BB5_4;
	mul.lo.s32 	%r4, %r20, %r1;
	mov.f32 	%f50, 0fFF800000;
	mov.u32 	%r38, %r42;
$L__BB5_3:
	add.s32 	%r22, %r38, %r4;
	mul.wide.s32 	%rd3, %r22, 4;
	add.s64 	%rd4, %rd1, %rd3;
	ld.global.f32 	%f11, [%rd4];
	max.f32 	%f50, %f50, %f11;
	add.s32 	%r38, %r38, %r3;
	setp.lt.s32 	%p3, %r38, %r20;
	@%p3 bra 	$L__BB5_3;
$L__BB5_4:
	shl.b32 	%r23, %r42, 2;
	mov.u32 	%r24, shared;
	add.s32 	%r7, %r24, %r23;
	st.shared.f32 	[%r7], %f50;
	bar.sync 	0;
	setp.lt.u32 	%p4, %r3, 2;
	@%p4 bra 	$L__BB5_9;
	mov.u32 	%r39, %r3;
$L__BB5_6:
	shr.u32 	%r9, %r39, 1;
	setp.ge.u32 	%p5, %r42, %r9;
	@%p5 bra 	$L__BB5_8;
	ld.shared.f32 	%f12, [%r7];
	shl.b32 	%r25, %r9, 2;
	add.s32 	%r26, %r7, %r25;
	ld.shared.f32 	%f13, [%r26];
	max.f32 	%f14, %f12, %f13;
	st.shared.f32 	[%r7], %f14;
$L__BB5_8:
	bar.sync 	0;
	setp.gt.u32 	%p6, %r39, 3;
	mov.u32 	%r39, %r9;
	@%p6 bra 	$L__BB5_6;
$L__BB5_9:
	setp.ge.s32 	%p7, %r42, %r20;
	ld.shared.f32 	%f4, [shared];
	bar.sync 	0;
	mov.f32 	%f52, 0f00000000;
	@%p7 bra 	$L__BB5_12;
	mul.lo.s32 	%r10, %r20, %r1;
	mov.f32 	%f52, 0f00000000;
	mov.u32 	%r40, %r42;
$L__BB5_11:
	add.s32 	%r27, %r40, %r10;
	mul.wide.s32 	%rd5, %r27, 4;
	add.s64 	%rd6, %rd1, %rd5;
	ld.global.f32 	%f17, [%rd6];
	sub.f32 	%f18, %f17, %f4;
	fma.rn.f32 	%f19, %f18, 0f3BBB989D, 0f3F000000;
	cvt.sat.f32.f32 	%f20, %f19;
	mov.f32 	%f21, 0f4B400001;
	mov.f32 	%f22, 0f437C0000;
	fma.rm.f32 	%f23, %f20, %f22, %f21;
	add.f32 	%f24, %f23, 0fCB40007F;
	neg.f32 	%f25, %f24;
	fma.rn.f32 	%f26, %f18, 0f3FB8AA3B, %f25;
	fma.rn.f32 	%f27, %f18, 0f32A57060, %f26;
	mov.b32 	%r28, %f23;
	shl.b32 	%r29, %r28, 23;
	mov.b32 	%f28, %r29;
	ex2.approx.ftz.f32 	%f29, %f27;
	fma.rn.f32 	%f52, %f29, %f28, %f52;
	add.s32 	%r40, %r40, %r3;
	setp.lt.s32 	%p8, %r40, %r20;
	@%p8 bra 	$L__BB5_11;
$L__BB5_12:
	shl.b32 	%r30, %r3, 2;
	add.s32 	%r13, %r24, %r30;
	setp.lt.u32 	%p9, %r3, 2;
	add.s32 	%r14, %r13, %r23;
	st.shared.f32 	[%r14], %f52;
	bar.sync 	0;
	@%p9 bra 	$L__BB5_17;
	mov.u32 	%r41, %r3;
$L__BB5_14:
	shr.u32 	%r16, %r41, 1;
	setp.ge.u32 	%p10, %r42, %r16;
	@%p10 bra 	$L__BB5_16;
	shl.b32 	%r33, %r16, 2;
	add.s32 	%r34, %r14, %r33;
	ld.shared.f32 	%f30, [%r34];
	ld.shared.f32 	%f31, [%r14];
	add.f32 	%f32, %f30, %f31;
	st.shared.f32 	[%r14], %f32;
$L__BB5_16:
	bar.sync 	0;
	setp.gt.u32 	%p11, %r41, 3;
	mov.u32 	%r41, %r16;
	@%p11 bra 	$L__BB5_14;
$L__BB5_17:
	setp.ge.s32 	%p12, %r42, %r20;
	ld.shared.f32 	%f8, [%r13];
	bar.sync 	0;
	@%p12 bra 	$L__BB5_20;
	mul.lo.s32 	%r17, %r20, %r1;
$L__BB5_19:
	add.s32 	%r35, %r42, %r17;
	mul.wide.s32 	%rd7, %r35, 4;
	add.s64 	%rd8, %rd1, %rd7;
	ld.global.f32 	%f33, [%rd8];
	sub.f32 	%f34, %f33, %f4;
	fma.rn.f32 	%f35, %f34, 0f3BBB989D, 0f3F000000;
	cvt.sat.f32.f32 	%f36, %f35;
	mov.f32 	%f37, 0f4B400001;
	mov.f32 	%f38, 0f437C0000;
	fma.rm.f32 	%f39, %f36, %f38, %f37;
	add.f32 	%f40, %f39, 0fCB40007F;
	neg.f32 	%f41, %f40;
	fma.rn.f32 	%f42, %f34, 0f3FB8AA3B, %f41;
	fma.rn.f32 	%f43, %f34, 0f32A57060, %f42;
	mov.b32 	%r36, %f39;
	shl.b32 	%r37, %r36, 23;
	mov.b32 	%f44, %r37;
	ex2.approx.ftz.f32 	%f45, %f43;
	mul.f32 	%f46, %f45, %f44;
	div.rn.f32 	%f47, %f46, %f8;
	max.f32 	%f48, %f47, 0f33D6BF95;
	st.global.f32 	[%rd8], %f48;
	add.s32 	%r42, %r42, %r3;
	setp.lt.s32 	%p13, %r42, %r20;
	@%p13 bra 	$L__BB5_19;
$L__BB5_20:
	ret;

}
	// .globl	_Z21clip_gradients_kernelPfif
.visible .entry _Z21clip_gradients_kernelPfif(
	.param .u64 .ptr .align 1 _Z21clip_gradients_kernelPfif_param_0,
	.param .u32 _Z21clip_gradients_kernelPfif_param_1,
	.param .f32 _Z21clip_gradients_kernelPfif_param_2
)
{
	.reg .pred 	%p<4>;
	.reg .b32 	%r<6>;
	.reg .b32 	%f<4>;
	.reg .b64 	%rd<5>;

	ld.param.u64 	%rd2, [_Z21clip_gradients_kernelPfif_param_0];
	ld.param.u32 	%r2, [_Z21clip_gradients_kernelPfif_param_1];
	ld.param.f32 	%f3, [_Z21clip_gradients_kernelPfif_param_2];
	mov.u32 	%r3, %ctaid.x;
	mov.u32 	%r4, %ntid.x;
	mov.u32 	%r5, %tid.x;
	mad.lo.s32 	%r1, %r3, %r4, %r5;
	setp.ge.s32 	%p1, %r1, %r2;
	@%p1 bra 	$L__BB6_5;
	cvta.to.global.u64 	%rd3, %rd2;
	mul.wide.s32 	%rd4, %r1, 4;
	add.s64 	%rd1, %rd3, %rd4;
	ld.global.f32 	%f1, [%rd1];
	setp.leu.f32 	%p2, %f1, %f3;
	@%p2 bra 	$L__BB6_3;
	st.global.f32 	[%rd1], %f3;
	bra.uni 	$L__BB6_5;
$L__BB6_3:
	neg.f32 	%f2, %f3;
	setp.geu.f32 	%p3, %f1, %f2;
	@%p3 bra 	$L__BB6_5;
	st.global.f32 	[%rd1], %f2;
$L__BB6_5:
	ret;

}
	// .globl	_Z16zero_grad_kernelPfi
.visible .entry _Z16zero_grad_kernelPfi(
	.param .u64 .ptr .align 1 _Z16zero_grad_kernelPfi_param_0,
	.param .u32 _Z16zero_grad_kernelPfi_param_1
)
{
	.reg .pred 	%p<2>;
	.reg .b32 	%r<7>;
	.reg .b64 	%rd<5>;

	ld.param.u64 	%rd1, [_Z16zero_grad_kernelPfi_param_0];
	ld.param.u32 	%r2, [_Z16zero_grad_kernelPfi_param_1];
	mov.u32 	%r3, %ctaid.x;
	mov.u32 	%r4, %ntid.x;
	mov.u32 	%r5, %tid.x;
	mad.lo.s32 	%r1, %r3, %r4, %r5;
	setp.ge.s32 	%p1, %r1, %r2;
	@%p1 bra 	$L__BB7_2;
	cvta.to.global.u64 	%rd2, %rd1;
	mul.wide.s32 	%rd3, %r1, 4;
	add.s64 	%rd4, %rd2, %rd3;
	mov.b32 	%r6, 0;
	st.global.u32 	[%rd4], %r6;
$L__BB7_2:
	ret;

}
	// .globl	_Z31compute_output_gradients_kernelPfS_Pii
.visible .entry _Z31compute_output_gradients_kernelPfS_Pii(
	.param .u64 .ptr .align 1 _Z31compute_output_gradients_kernelPfS_Pii_param_0,
	.param .u64 .ptr .align 1 _Z31compute_output_gradients_kernelPfS_Pii_param_1,
	.param .u64 .ptr .align 1 _Z31compute_output_gradients_kernelPfS_Pii_param_2,
	.param .u32 _Z31compute_output_gradients_kernelPfS_Pii_param_3
)
{
	.reg .pred 	%p<2>;
	.reg .b32 	%r<8>;
	.reg .b32 	%f<13>;
	.reg .b64 	%rd<14>;

	ld.param.u64 	%rd1, [_Z31compute_output_gradients_kernelPfS_Pii_param_0];
	ld.param.u64 	%rd2, [_Z31compute_output_gradients_kernelPfS_Pii_param_1];
	ld.param.u64 	%rd3, [_Z31compute_output_gradients_kernelPfS_Pii_param_2];
	ld.param.u32 	%r2, [_Z31compute_output_gradients_kernelPfS_Pii_param_3];
	mov.u32 	%r3, %ctaid.x;
	mov.u32 	%r4, %ntid.x;
	mov.u32 	%r5, %tid.x;
	mad.lo.s32 	%r1, %r3, %r4, %r5;
	setp.ge.s32 	%p1, %r1, %r2;
	@%p1 bra 	$L__BB8_2;
	cvta.to.global.u64 	%rd4, %rd3;
	cvta.to.global.u64 	%rd5, %rd1;
	cvta.to.global.u64 	%rd6, %rd2;
	mul.lo.s32 	%r6, %r1, 10;
	mul.wide.s32 	%rd7, %r6, 4;
	add.s64 	%rd8, %rd6, %rd7;
	ld.global.f32 	%f1, [%rd8];
	add.s64 	%rd9, %rd5, %rd7;
	st.global.f32 	[%rd9], %f1;
	ld.global.f32 	%f2, [%rd8+4];
	st.global.f32 	[%rd9+4], %f2;
	ld.global.f32 	%f3, [%rd8+8];
	st.global.f32 	[%rd9+8], %f3;
	ld.global.f32 	%f4, [%rd8+12];
	st.global.f32 	[%rd9+12], %f4;
	ld.global.f32 	%f5, [%rd8+16];
	st.global.f32 	[%rd9+16], %f5;
	ld.global.f32 	%f6, [%rd8+20];
	st.global.f32 	[%rd9+20], %f6;
	ld.global.f32 	%f7, [%rd8+24];
	st.global.f32 	[%rd9+24], %f7;
	ld.global.f32 	%f8, [%rd8+28];
	st.global.f32 	[%rd9+28], %f8;
	ld.global.f32 	%f9, [%rd8+32];
	st.global.f32 	[%rd9+32], %f9;
	ld.global.f32 	%f10, [%rd8+36];
	st.global.f32 	[%rd9+36], %f10;
	mul.wide.s32 	%rd10, %r1, 4;
	add.s64 	%rd11, %rd4, %rd10;
	ld.global.u32 	%r7, [%rd11];
	mul.wide.s32 	%rd12, %r7, 4;
	add.s64 	%rd13, %rd9, %rd12;
	ld.global.f32 	%f11, [%rd13];
	add.f32 	%f12, %f11, 0fBF800000;
	st.global.f32 	[%rd13], %f12;
$L__BB8_2:
	ret;

}
	// .globl	_Z23update_gradients_kernelPfS_S_S_iii
.visible .entry _Z23update_gradients_kernelPfS_S_S_iii(
	.param .u64 .ptr .align 1 _Z23update_gradients_kernelPfS_S_S_iii_param_0,
	.param .u64 .ptr .align 1 _Z23update_gradients_kernelPfS_S_S_iii_param_1,
	.param .u64 .ptr .align 1 _Z23update_gradients_kernelPfS_S_S_iii_param_2,
	.param .u64 .ptr .align 1 _Z23update_gradients_kernelPfS_S_S_iii_param_3,
	.param .u32 _Z23update_gradients_kernelPfS_S_S_iii_param_4,
	.param .u32 _Z23update_gradients_kernelPfS_S_S_iii_param_5,
	.param .u32 _Z23update_gradients_kernelPfS_S_S_iii_param_6
)
{
	.reg .pred 	%p<23>;
	.reg .b32 	%r<72>;
	.reg .b32 	%f<152>;
	.reg .b64 	%rd<93>;

	ld.param.u64 	%rd3, [_Z23update_gradients_kernelPfS_S_S_iii_param_0];
	ld.param.u64 	%rd4, [_Z23update_gradients_kernelPfS_S_S_iii_param_1];
	ld.param.u64 	%rd5, [_Z23update_gradients_kernelPfS_S_S_iii_param_2];
	ld.param.u64 	%rd6, [_Z23update_gradients_kernelPfS_S_S_iii_param_3];
	ld.param.u32 	%r41, [_Z23update_gradients_kernelPfS_S_S_iii_param_4];
	ld.param.u32 	%r42, [_Z23update_gradients_kernelPfS_S_S_iii_param_5];
	ld.param.u32 	%r43, [_Z23update_gradients_kernelPfS_S_S_iii_param_6];
	cvta.to.global.u64 	%rd1, %rd6;
	cvta.to.global.u64 	%rd2, %rd5;
	mov.u32 	%r1, %ctaid.y;
	mov.u32 	%r44, %ctaid.x;
	mov.u32 	%r45, %ntid.x;
	mov.u32 	%r46, %tid.x;
	mad.lo.s32 	%r2, %r44, %r45, %r46;
	setp.ge.s32 	%p1, %r1, %r43;
	setp.ge.s32 	%p2, %r2, %r42;
	or.pred  	%p3, %p2, %p1;
	@%p3 bra 	$L__BB9_28;
	setp.lt.s32 	%p4, %r41, 1;
	mov.f32 	%f142, 0f00000000;
	@%p4 bra 	$L__BB9_13;
	and.b32  	%r3, %r41, 7;
	setp.lt.u32 	%p5, %r41, 8;
	mov.f32 	%f142, 0f00000000;
	mov.b32 	%r63, 0;
	@%p5 bra 	$L__BB9_5;
	and.b32  	%r63, %r41, 2147483640;
	neg.s32 	%r61, %r63;
	shl.b32 	%r6, %r42, 3;
	shl.b32 	%r7, %r43, 3;
	mov.f32 	%f142, 0f00000000;
	mul.wide.s32 	%rd11, %r43, 4;
	mul.wide.s32 	%rd13, %r42, 4;
	mov.u32 	%r59, %r1;
	mov.u32 	%r60, %r2;
$L__BB9_4:
	.pragma "nounroll";
	mul.wide.s32 	%rd7, %r59, 4;
	add.s64 	%rd8, %rd2, %rd7;
	ld.global.f32 	%f30, [%rd8];
	mul.wide.s32 	%rd9, %r60, 4;
	add.s64 	%rd10, %rd1, %rd9;
	ld.global.f32 	%f31, [%rd10];
	fma.rn.f32 	%f32, %f30, %f31, %f142;
	add.s64 	%rd12, %rd8, %rd11;
	ld.global.f32 	%f33, [%rd12];
	add.s64 	%rd14, %rd10, %rd13;
	ld.global.f32 	%f34, [%rd14];
	fma.rn.f32 	%f35, %f33, %f34, %f32;
	add.s64 	%rd15, %rd12, %rd11;
	ld.global.f32 	%f36, [%rd15];
	add.s64 	%rd16, %rd14, %rd13;
	ld.global.f32 	%f37, [%rd16];
	fma.rn.f32 	%f38, %f36, %f37, %f35;
	add.s64 	%rd17, %rd15, %rd11;
	ld.global.f32 	%f39, [%rd17];
	add.s64 	%rd18, %rd16, %rd13;
	ld.global.f32 	%f40, [%rd18];
	fma.rn.f32 	%f41, %f39, %f40, %f38;
	add.s64 	%rd19, %rd17, %rd11;
	ld.global.f32 	%f42, [%rd19];
	add.s64 	%rd20, %rd18, %rd13;
	ld.global.f32 	%f43, [%rd20];
	fma.rn.f32 	%f44, %f42, %f43, %f41;
	add.s64 	%rd21, %rd19, %rd11;
	ld.global.f32 	%f45, [%rd21];
	add.s64 	%rd22, %rd20, %rd13;
	ld.global.f32 	%f46, [%rd22];
	fma.rn.f32 	%f47, %f45, %f46, %f44;
	add.s64 	%rd23, %rd21, %rd11;
	ld.global.f32 	%f48, [%rd23];
	add.s64 	%rd24, %rd22, %rd13;
	ld.global.f32 	%f49, [%rd24];
	fma.rn.f32 	%f50, %f48, %f49, %f47;
	add.s64 	%rd25, %rd23, %rd11;
	ld.global.f32 	%f51, [%rd25];
	add.s64 	%rd26, %rd24, %rd13;
	ld.global.f32 	%f52, [%rd26];
	fma.rn.f32 	%f142, %f51, %f52, %f50;
	add.s32 	%r61, %r61, 8;
	add.s32 	%r60, %r60, %r6;
	add.s32 	%r59, %r59, %r7;
	setp.ne.s32 	%p6, %r61, 0;
	@%p6 bra 	$L__BB9_4;
$L__BB9_5:
	setp.eq.s32 	%p7, %r3, 0;
	@%p7 bra 	$L__BB9_13;
	and.b32  	%r15, %r41, 3;
	setp.lt.u32 	%p8, %r3, 4;
	@%p8 bra 	$L__BB9_8;
	mad.lo.s32 	%r48, %r63, %r43, %r1;
	mul.wide.s32 	%rd27, %r48, 4;
	add.s64 	%rd28, %rd2, %rd27;
	ld.global.f32 	%f54, [%rd28];
	mad.lo.s32 	%r49, %r63, %r42, %r2;
	mul.wide.s32 	%rd29, %r49, 4;
	add.s64 	%rd30, %rd1, %rd29;
	ld.global.f32 	%f55, [%rd30];
	fma.rn.f32 	%f56, %f54, %f55, %f142;
	mul.wide.s32 	%rd31, %r43, 4;
	add.s64 	%rd32, %rd28, %rd31;
	ld.global.f32 	%f57, [%rd32];
	mul.wide.s32 	%rd33, %r42, 4;
	add.s64 	%rd34, %rd30, %rd33;
	ld.global.f32 	%f58, [%rd34];
	fma.rn.f32 	%f59, %f57, %f58, %f56;
	add.s64 	%rd35, %rd32, %rd31;
	ld.global.f32 	%f60, [%rd35];
	add.s64 	%rd36, %rd34, %rd33;
	ld.global.f32 	%f61, [%rd36];
	fma.rn.f32 	%f62, %f60, %f61, %f59;
	add.s64 	%rd37, %rd35, %rd31;
	ld.global.f32 	%f63, [%rd37];
	add.s64 	%rd38, %rd36, %rd33;
	ld.global.f32 	%f64, [%rd38];
	fma.rn.f32 	%f142, %f63, %f64, %f62;
	add.s32 	%r63, %r63, 4;
$L__BB9_8:
	setp.eq.s32 	%p9, %r15, 0;
	@%p9 bra 	$L__BB9_13;
	setp.eq.s32 	%p10, %r15, 1;
	@%p10 bra 	$L__BB9_11;
	mad.lo.s32 	%r50, %r63, %r43, %r1;
	mul.wide.s32 	%rd39, %r50, 4;
	add.s64 	%rd40, %rd2, %rd39;
	ld.global.f32 	%f66, [%rd40];
	mad.lo.s32 	%r51, %r63, %r42, %r2;
	mul.wide.s32 	%rd41, %r51, 4;
	add.s64 	%rd42, %rd1, %rd41;
	ld.global.f32 	%f67, [%rd42];
	fma.rn.f32 	%f68, %f66, %f67, %f142;
	mul.wide.s32 	%rd43, %r43, 4;
	add.s64 	%rd44, %rd40, %rd43;
	ld.global.f32 	%f69, [%rd44];
	mul.wide.s32 	%rd45, %r42, 4;
	add.s64 	%rd46, %rd42, %rd45;
	ld.global.f32 	%f70, [%rd46];
	fma.rn.f32 	%f142, %f69, %f70, %f68;
	add.s32 	%r63, %r63, 2;
$L__BB9_11:
	and.b32  	%r52, %r41, 1;
	setp.eq.b32 	%p11, %r52, 1;
	not.pred 	%p12, %p11;
	@%p12 bra 	$L__BB9_13;
	mad.lo.s32 	%r53, %r63, %r43, %r1;
	mul.wide.s32 	%rd47, %r53, 4;
	add.s64 	%rd48, %rd2, %rd47;
	ld.global.f32 	%f71, [%rd48];
	mad.lo.s32 	%r54, %r63, %r42, %r2;
	mul.wide.s32 	%rd49, %r54, 4;
	add.s64 	%rd50, %rd1, %rd49;
	ld.global.f32 	%f72, [%rd50];
	fma.rn.f32 	%f142, %f71, %f72, %f142;
$L__BB9_13:
	mad.lo.s32 	%r55, %r42, %r1, %r2;
	cvta.to.global.u64 	%rd51, %rd3;
	mul.wide.s32 	%rd52, %r55, 4;
	add.s64 	%rd53, %rd51, %rd52;
	atom.global.add.f32 	%f73, [%rd53], %f142;
	setp.ne.s32 	%p13, %r2, 0;
	@%p13 bra 	$L__BB9_28;
	setp.lt.s32 	%p14, %r41, 1;
	mov.f32 	%f151, 0f00000000;
	@%p14 bra 	$L__BB9_27;
	and.b32  	%r20, %r41, 15;
	setp.lt.u32 	%p15, %r41, 16;
	mov.f32 	%f151, 0f00000000;
	mov.b32 	%r68, 0;
	@%p15 bra 	$L__BB9_18;
	and.b32  	%r68, %r41, 2147483632;
	neg.s32 	%r66, %r68;
	shl.b32 	%r23, %r43, 4;
	mov.f32 	%f151, 0f00000000;
	mul.wide.s32 	%rd56, %r43, 4;
	mov.u32 	%r65, %r1;
$L__BB9_17:
	.pragma "nounroll";
	mul.wide.s32 	%rd54, %r65, 4;
	add.s64 	%rd55, %rd2, %rd54;
	ld.global.f32 	%f78, [%rd55];
	add.f32 	%f79, %f151, %f78;
	add.s64 	%rd57, %rd55, %rd56;
	ld.global.f32 	%f80, [%rd57];
	add.f32 	%f81, %f79, %f80;
	add.s64 	%rd58, %rd57, %rd56;
	ld.global.f32 	%f82, [%rd58];
	add.f32 	%f83, %f81, %f82;
	add.s64 	%rd59, %rd58, %rd56;
	ld.global.f32 	%f84, [%rd59];
	add.f32 	%f85, %f83, %f84;
	add.s64 	%rd60, %rd59, %rd56;
	ld.global.f32 	%f86, [%rd60];
	add.f32 	%f87, %f85, %f86;
	add.s64 	%rd61, %rd60, %rd56;
	ld.global.f32 	%f88, [%rd61];
	add.f32 	%f89, %f87, %f88;
	add.s64 	%rd62, %rd61, %rd56;
	ld.global.f32 	%f90, [%rd62];
	add.f32 	%f91, %f89, %f90;
	add.s64 	%rd63, %rd62, %rd56;
	ld.global.f32 	%f92, [%rd63];
	add.f32 	%f93, %f91, %f92;
	add.s64 	%rd64, %rd63, %rd56;
	ld.global.f32 	%f94, [%rd64];
	add.f32 	%f95, %f93, %f94;
	add.s64 	%rd65, %rd64, %rd56;
	ld.global.f32 	%f96, [%rd65];
	add.f32 	%f97, %f95, %f96;
	add.s64 	%rd66, %rd65, %rd56;
	ld.global.f32 	%f98, [%rd66];
	add.f32 	%f99, %f97, %f98;
	add.s64 	%rd67, %rd66, %rd56;
	ld.global.f32 	%f100, [%rd67];
	add.f32 	%f101, %f99, %f100;
	add.s64 	%rd68, %rd67, %rd56;
	ld.global.f32 	%f102, [%rd68];
	add.f32 	%f103, %f101, %f102;
	add.s64 	%rd69, %rd68, %rd56;
	ld.global.f32 	%f104, [%rd69];
	add.f32 	%f105, %f103, %f104;
	add.s64 	%rd70, %rd69, %rd56;
	ld.global.f32 	%f106, [%rd70];
	add.f32 	%f107, %f105, %f106;
	add.s64 	%rd71, %rd70, %rd56;
	ld.global.f32 	%f108, [%rd71];
	add.f32 	%f151, %f107, %f108;
	add.s32 	%r66, %r66, 16;
	add.s32 	%r65, %r65, %r23;
	setp.ne.s32 	%p16, %r66, 0;
	@%p16 bra 	$L__BB9_17;
$L__BB9_18:
	setp.eq.s32 	%p17, %r20, 0;
	@%p17 bra 	$L__BB9_27;
	and.b32  	%r29, %r41, 7;
	setp.lt.u32 	%p18, %r20, 8;
	@%p18 bra 	$L__BB9_21;
	mad.lo.s32 	%r57, %r68, %r43, %r1;
	mul.wide.s32 	%rd72, %r57, 4;
	add.s64 	%rd73, %rd2, %rd72;
	ld.global.f32 	%f110, [%rd73];
	add.f32 	%f111, %f151, %f110;
	mul.wide.s32 	%rd74, %r43, 4;
	add.s64 	%rd75, %rd73, %rd74;
	ld.global.f32 	%f112, [%rd75];
	add.f32 	%f113, %f111, %f112;
	add.s64 	%rd76, %rd75, %rd74;
	ld.global.f32 	%f114, [%rd76];
	add.f32 	%f115, %f113, %f114;
	add.s64 	%rd77, %rd76, %rd74;
	ld.global.f32 	%f116, [%rd77];
	add.f32 	%f117, %f115, %f116;
	add.s64 	%rd78, %rd77, %rd74;
	ld.global.f32 	%f118, [%rd78];
	add.f32 	%f119, %f117, %f118;
	add.s64 	%rd79, %rd78, %rd74;
	ld.global.f32 	%f120, [%rd79];
	add.f32 	%f121, %f119, %f120;
	add.s64 	%rd80, %rd79, %rd74;
	ld.global.f32 	%f122, [%rd80];
	add.f32 	%f123, %f121, %f122;
	add.s64 	%rd81, %rd80, %rd74;
	ld.global.f32 	%f124, [%rd81];
	add.f32 	%f151, %f123, %f124;
	add.s32 	%r68, %r68, 8;
$L__BB9_21:
	setp.eq.s32 	%p19, %r29, 0;
	@%p19 bra 	$L__BB9_27;
	and.b32  	%r32, %r41, 3;
	setp.lt.u32 	%p20, %r29, 4;
	@%p20 bra 	$L__BB9_24;
	mad.lo.s32 	%r58, %r68, %r43, %r1;
	mul.wide.s32 	%rd82, %r58, 4;
	add.s64 	%rd83, %rd2, %rd82;
	ld.global.f32 	%f126, [%rd83];
	add.f32 	%f127, %f151, %f126;
	mul.wide.s32 	%rd84, %r43, 4;
	add.s64 	%rd85, %rd83, %rd84;
	ld.global.f32 	%f128, [%rd85];
	add.f32 	%f129, %f127, %f128;
	add.s64 	%rd86, %rd85, %rd84;
	ld.global.f32 	%f130, [%rd86];
	add.f32 	%f131, %f129, %f130;
	add.s64 	%rd87, %rd86, %rd84;
	ld.global.f32 	%f132, [%rd87];
	add.f32 	%f151, %f131, %f132;
	add.s32 	%r68, %r68, 4;
$L__BB9_24:
	setp.eq.s32 	%p21, %r32, 0;
	@%p21 bra 	$L__BB9_27;
	mad.lo.s32 	%r71, %r68, %r43, %r1;
	neg.s32 	%r70, %r32;
$L__BB9_26:
	.pragma "nounroll";
	mul.wide.s32 	%rd88, %r71, 4;
	add.s64 	%rd89, %rd2, %rd88;
	ld.global.f32 	%f133, [%rd89];
	add.f32 	%f151, %f151, %f133;
	add.s32 	%r71, %r71, %r43;
	add.s32 	%r70, %r70, 1;
	setp.ne.s32 	%p22, %r70, 0;
	@%p22 bra 	$L__BB9_26;
$L__BB9_27:
	cvta.to.global.u64 	%rd90, %rd4;
	mul.wide.u32 	%rd91, %r1, 4;
	add.s64 	%rd92, %rd90, %rd91;
	atom.global.add.f32 	%f134, [%rd92], %f151;
$L__BB9_28:
	ret;

}
	// .globl	_Z12drelu_kernelPfS_i
.visible .entry _Z12drelu_kernelPfS_i(
	.param .u64 .ptr .align 1 _Z12drelu_kernelPfS_i_param_0,
	.param .u64 .ptr .align 1 _Z12drelu_kernelPfS_i_param_1,
	.param .u32 _Z12drelu_kernelPfS_i_param_2
)
{
	.reg .pred 	%p<3>;
	.reg .b32 	%r<6>;
	.reg .b32 	%f<3>;
	.reg .b64 	%rd<8>;

	ld.param.u64 	%rd1, [_Z12drelu_kernelPfS_i_param_0];
	ld.param.u64 	%rd2, [_Z12drelu_kernelPfS_i_param_1];
	ld.param.u32 	%r2, [_Z12drelu_kernelPfS_i_param_2];
	mov.u32 	%r3, %ctaid.x;
	mov.u32 	%r4, %ntid.x;
	mov.u32 	%r5, %tid.x;
	mad.lo.s32 	%r1, %r3, %r4, %r5;
	setp.ge.s32 	%p1, %r1, %r2;
	@%p1 bra 	$L__BB10_2;
	cvta.to.global.u64 	%rd3, %rd1;
	cvta.to.global.u64 	%rd4, %rd2;
	mul.wide.s32 	%rd5, %r1, 4;
	add.s64 	%rd6, %rd3, %rd5;
	ld.global.f32 	%f1, [%rd6];
	setp.gt.f32 	%p2, %f1, 0f00000000;
	selp.f32 	%f2, 0f3F800000, 0f00000000, %p2;
	add.s64 	%rd7, %rd4, %rd5;
	st.global.f32 	[%rd7], %f2;
$L__BB10_2:
	ret;

}
	// .globl	_Z25multiply_gradients_kernelPfS_i
.visible .entry _Z25multiply_gradients_kernelPfS_i(
	.param .u64 .ptr .align 1 _Z25multiply_gradients_kernelPfS_i_param_0,
	.param .u64 .ptr .align 1 _Z25multiply_gradients_kernelPfS_i_param_1,
	.param .u32 _Z25multiply_gradients_kernelPfS_i_param_2
)
{
	.reg .pred 	%p<2>;
	.reg .b32 	%r<6>;
	.reg .b32 	%f<4>;
	.reg .b64 	%rd<8>;

	ld.param.u64 	%rd1, [_Z25multiply_gradients_kernelPfS_i_param_0];
	ld.param.u64 	%rd2, [_Z25multiply_gradients_kernelPfS_i_param_1];
	ld.param.u32 	%r2, [_Z25multiply_gradients_kernelPfS_i_param_2];
	mov.u32 	%r3, %ctaid.x;
	mov.u32 	%r4, %ntid.x;
	mov.u32 	%r5, %tid.x;
	mad.lo.s32 	%r1, %r3, %r4, %r5;
	setp.ge.s32 	%p1, %r1, %r2;
	@%p1 bra 	$L__BB11_2;
	cvta.to.global.u64 	%rd3, %rd2;
	cvta.to.global.u64 	%rd4, %rd1;
	mul.wide.s32 	%rd5, %r1, 4;
	add.s64 	%rd6, %rd3, %rd5;
	ld.global.f32 	%f1, [%rd6];
	add.s64 	%rd7, %rd4, %rd5;
	ld.global.f32 	%f2, [%rd7];
	mul.f32 	%f3, %f1, %f2;
	st.global.f32 	[%rd7], %f3;
$L__BB11_2:
	ret;

}
	// .globl	_Z21update_weights_kernelPfS_i
.visible .entry _Z21update_weights_kernelPfS_i(
	.param .u64 .ptr .align 1 _Z21update_weights_kernelPfS_i_param_0,
	.param .u64 .ptr .align 1 _Z21update_weights_kernelPfS_i_param_1,
	.param .u32 _Z21update_weights_kernelPfS_i_param_2
)
{
	.reg .pred 	%p<2>;
	.reg .b32 	%r<6>;
	.reg .b32 	%f<4>;
	.reg .b64 	%rd<8>;
	.reg .b64 	%fd<4>;

	ld.param.u64 	%rd1, [_Z21update_weights_kernelPfS_i_param_0];
	ld.param.u64 	%rd2, [_Z21update_weights_kernelPfS_i_param_1];
	ld.param.u32 	%r2, [_Z21update_weights_kernelPfS_i_param_2];
	mov.u32 	%r3, %ctaid.x;
	mov.u32 	%r4, %ntid.x;
	mov.u32 	%r5, %tid.x;
	mad.lo.s32 	%r1, %r3, %r4, %r5;
	setp.ge.s32 	%p1, %r1, %r2;
	@%p1 bra 	$L__BB12_2;
	cvta.to.global.u64 	%rd3, %rd2;
	cvta.to.global.u64 	%rd4, %rd1;
	mul.wide.s32 	%rd5, %r1, 4;
	add.s64 	%rd6, %rd3, %rd5;
	ld.global.f32 	%f1, [%rd6];
	cvt.f64.f32 	%fd1, %f1;
	add.s64 	%rd7, %rd4, %rd5;
	ld.global.f32 	%f2, [%rd7];
	cvt.f64.f32 	%fd2, %f2;
	fma.rn.f64 	%fd3, %fd1, 0dBF50624DD2F1A9FC, %fd2;
	cvt.rn.f32.f64 	%f3, %fd3;
	st.global.f32 	[%rd7], %f3;
$L__BB12_2:
	ret;

}


// ===== COMPILED SASS (sm_100) =====

	.target	sm_100

	.elftype	@"ET_EXEC"


//--------------------- .note.nv.tkinfo           --------------------------
	.section	.note.nv.tkinfo,"",@"SHT_NOTE"
	.sectionflags	@"SHF_NOTE_NV_TKINFO"
	.tkinfo
        /*0018*/ 	.word	0x00000002
        /*0030*/ 	.string	""
        /*0030*/ 	.string	"ptxas"
        /*0030*/ 	.string	"Cuda compilation tools, release 13.0, V13.0.88"
        /*0030*/ 	.string	"Build cuda_13.0.r13.0/compiler.36424714_0"
        /*0030*/ 	.string	"-arch sm_100 -m 64 "



//--------------------- .note.nv.cuinfo           --------------------------
	.section	.note.nv.cuinfo,"",@"SHT_NOTE"
	.sectionflags	@"SHF_NOTE_NV_CUINFO"
        /*0018*/ 	.short	0x0002
        /*001a*/ 	.short	0x0064
        /*001c*/ 	.short	0x0082
	.zero		2


//--------------------- .nv.info                  --------------------------
	.section	.nv.info,"",@"SHT_CUDA_INFO"
	.align	4


	//----- nvinfo : EIATTR_REGCOUNT
	.align		4
        /*0000*/ 	.byte	0x04, 0x2f
        /*0002*/ 	.short	(.L_1 - .L_0)
	.align		4
.L_0:
        /*0004*/ 	.word	index@(_Z17matmul_a_b_kernelPKfS0_Pfiii)
        /*0008*/ 	.word	0x00000020


	//----- nvinfo : EIATTR_FRAME_SIZE
	.align		4
.L_1:
        /*000c*/ 	.byte	0x04, 0x11
        /*000e*/ 	.short	(.L_3 - .L_2)
	.align		4
.L_2:
        /*0010*/ 	.word	index@(_Z17matmul_a_b_kernelPKfS0_Pfiii)
        /*0014*/ 	.word	0x00000000


	//----- nvinfo : EIATTR_REGCOUNT
	.align		4
.L_3:
        /*0018*/ 	.byte	0x04, 0x2f
        /*001a*/ 	.short	(.L_5 - .L_4)
	.align		4
.L_4:
        /*001c*/ 	.word	index@(_Z18matmul_a_bt_kernelPfS_S_iii)
        /*0020*/ 	.word	0x00000024


	//----- nvinfo : EIATTR_FRAME_SIZE
	.align		4
.L_5:
        /*0024*/ 	.byte	0x04, 0x11
        /*0026*/ 	.short	(.L_7 - .L_6)
	.align		4
.L_6:
        /*0028*/ 	.word	index@(_Z18matmul_a_bt_kernelPfS_S_iii)
        /*002c*/ 	.word	0x00000000


	//----- nvinfo : EIATTR_REGCOUNT
	.align		4
.L_7:
        /*0030*/ 	.byte	0x04, 0x2f
        /*0032*/ 	.short	(.L_9 - .L_8)
	.align		4
.L_8:
        /*0034*/ 	.word	index@(_Z18matmul_at_b_kernelPfS_S_iii)
        /*0038*/ 	.word	0x00000020


	//----- nvinfo : EIATTR_FRAME_SIZE
	.align		4
.L_9:
        /*003c*/ 	.byte	0x04, 0x11
        /*003e*/ 	.short	(.L_11 - .L_10)
	.align		4
.L_10:
        /*0040*/ 	.word	index@(_Z18matmul_at_b_kernelPfS_S_iii)
        /*0044*/ 	.word	0x00000000


	//----- nvinfo : EIATTR_REGCOUNT
	.align		4
.L_11:
        /*0048*/ 	.byte	0x04, 0x2f
        /*004a*/ 	.short	(.L_13 - .L_12)
	.align		4
.L_12:
        /*004c*/ 	.word	index@(_Z11relu_kernelPfi)
        /*0050*/ 	.word	0x00000008


	//----- nvinfo : EIATTR_FRAME_SIZE
	.align		4
.L_13:
        /*0054*/ 	.byte	0x04, 0x11
        /*0056*/ 	.short	(.L_15 - .L_14)
	.align		4
.L_14:
        /*0058*/ 	.word	index@(_Z11relu_kernelPfi)
        /*005c*/ 	.word	0x00000000


	//----- nvinfo : EIATTR_REGCOUNT
	.align		4
.L_15:
        /*0060*/ 	.byte	0x04, 0x2f
        /*0062*/ 	.short	(.L_17 - .L_16)
	.align		4
.L_16:
        /*0064*/ 	.word	index@(_Z15bias_add_kernelPfS_ii)
        /*0068*/ 	.word	0x0000000c


	//----- nvinfo : EIATTR_FRAME_SIZE
	.align		4
.L_17:
        /*006c*/ 	.byte	0x04, 0x11
        /*006e*/ 	.short	(.L_19 - .L_18)
	.align		4
.L_18:
        /*0070*/ 	.word	index@(_Z15bias_add_kernelPfS_ii)
        /*0074*/ 	.word	0x00000000


	//----- nvinfo : EIATTR_REGCOUNT
	.align		4
.L_19:
        /*0078*/ 	.byte	0x04, 0x2f
        /*007a*/ 	.short	(.L_21 - .L_20)
	.align		4
.L_20:
        /*007c*/ 	.word	index@(_Z14softmax_kernelPfii)
        /*0080*/ 	.word	0x00000016


	//----- nvinfo : EIATTR_FRAME_SIZE
	.align		4
.L_21:
        /*0084*/ 	.byte	0x04, 0x11
        /*0086*/ 	.short	(.L_23 - .L_22)
	.align		4
.L_22:
        /*0088*/ 	.word	index@($__internal_0_$__cuda_sm3x_div_rn_noftz_f32_slowpath)
        /*008c*/ 	.word	0x00000000


	//----- nvinfo : EIATTR_FRAME_SIZE
	.align		4
.L_23:
        /*0090*/ 	.byte	0x04, 0x11
        /*0092*/ 	.short	(.L_25 - .L_24)
	.align		4
.L_24:
        /*0094*/ 	.word	index@(_Z14softmax_kernelPfii)
        /*0098*/ 	.word	0x00000000


	//----- nvinfo : EIATTR_REGCOUNT
	.align		4
.L_25:
        /*009c*/ 	.byte	0x04, 0x2f
        /*009e*/ 	.short	(.L_27 - .L_26)
	.align		4
.L_26:
        /*00a0*/ 	.word	index@(_Z21clip_gradients_kernelPfif)
        /*00a4*/ 	.word	0x00000008


	//----- nvinfo : EIATTR_FRAME_SIZE
	.align		4
.L_27:
        /*00a8*/ 	.byte	0x04, 0x11
        /*00aa*/ 	.short	(.L_29 - .L_28)
	.align		4
.L_28:
        /*00ac*/ 	.word	index@(_Z21clip_gradients_kernelPfif)
        /*00b0*/ 	.word	0x00000000


	//----- nvinfo : EIATTR_REGCOUNT
	.align		4
.L_29:
        /*00b4*/ 	.byte	0x04, 0x2f
        /*00b6*/ 	.short	(.L_31 - .L_30)
	.align		4
.L_30:
        /*00b8*/ 	.word	index@(_Z16zero_grad_kernelPfi)
        /*00bc*/ 	.word	0x00000008


	//----- nvinfo : EIATTR_FRAME_SIZE
	.align		4
.L_31:
        /*00c0*/ 	.byte	0x04, 0x11
        /*00c2*/ 	.short	(.L_33 - .L_32)
	.align		4
.L_32:
        /*00c4*/ 	.word	index@(_Z16zero_grad_kernelPfi)
        /*00c8*/ 	.word	0x00000000


	//----- nvinfo : EIATTR_REGCOUNT
	.align		4
.L_33:
        /*00cc*/ 	.byte	0x04, 0x2f
        /*00ce*/ 	.short	(.L_35 - .L_34)
	.align		4
.L_34:
        /*00d0*/ 	.word	index@(_Z31compute_output_gradients_kernelPfS_Pii)
        /*00d4*/ 	.word	0x00000018


	//----- nvinfo : EIATTR_FRAME_SIZE
	.align		4
.L_35:
        /*00d8*/ 	.byte	0x04, 0x11
        /*00da*/ 	.short	(.L_37 - .L_36)
	.align		4
.L_36:
        /*00dc*/ 	.word	index@(_Z31compute_output_gradients_kernelPfS_Pii)
        /*00e0*/ 	.word	0x00000000


	//----- nvinfo : EIATTR_REGCOUNT
	.align		4
.L_37:
        /*00e4*/ 	.byte	0x04, 0x2f
        /*00e6*/ 	.short	(.L_39 - .L_38)
	.align		4
.L_38:
        /*00e8*/ 	.word	index@(_Z23update_gradients_kernelPfS_S_S_iii)
        /*00ec*/ 	.word	0x00000020


	//----- nvinfo : EIATTR_FRAME_SIZE
	.align		4
.L_39:
        /*00f0*/ 	.byte	0x04, 0x11
        /*00f2*/ 	.short	(.L_41 - .L_40)
	.align		4
.L_40:
        /*00f4*/ 	.word	index@(_Z23update_gradients_kernelPfS_S_S_iii)
        /*00f8*/ 	.word	0x00000000


	//----- nvinfo : EIATTR_REGCOUNT
	.align		4
.L_41:
        /*00fc*/ 	.byte	0x04, 0x2f
        /*00fe*/ 	.short	(.L_43 - .L_42)
	.align		4
.L_42:
        /*0100*/ 	.word	index@(_Z12drelu_kernelPfS_i)
        /*0104*/ 	.word	0x0000000a


	//----- nvinfo : EIATTR_FRAME_SIZE
	.align		4
.L_43:
        /*0108*/ 	.byte	0x04, 0x11
        /*010a*/ 	.short	(.L_45 - .L_44)
	.align		4
.L_44:
        /*010c*/ 	.word	index@(_Z12drelu_kernelPfS_i)
        /*0110*/ 	.word	0x00000000


	//----- nvinfo : EIATTR_REGCOUNT
	.align		4
.L_45:
        /*0114*/ 	.byte	0x04, 0x2f
        /*0116*/ 	.short	(.L_47 - .L_46)
	.align		4
.L_46:
        /*0118*/ 	.word	index@(_Z25multiply_gradients_kernelPfS_i)
        /*011c*/ 	.word	0x0000000a


	//----- nvinfo : EIATTR_FRAME_SIZE
	.align		4
.L_47:
        /*0120*/ 	.byte	0x04, 0x11
        /*0122*/ 	.short	(.L_49 - .L_48)
	.align		4
.L_48:
        /*0124*/ 	.word	index@(_Z25multiply_gradients_kernelPfS_i)
        /*0128*/ 	.word	0x00000000


	//----- nvinfo : EIATTR_REGCOUNT
	.align		4
.L_49:
        /*012c*/ 	.byte	0x04, 0x2f
        /*012e*/ 	.short	(.L_51 - .L_50)
	.align		4
.L_50:
        /*0130*/ 	.word	index@(_Z21update_weights_kernelPfS_i)
        /*0134*/ 	.word	0x0000000c


	//----- nvinfo : EIATTR_FRAME_SIZE
	.align		4
.L_51:
        /*0138*/ 	.byte	0x04, 0x11
        /*013a*/ 	.short	(.L_53 - .L_52)
	.align		4
.L_52:
        /*013c*/ 	.word	index@(_Z21update_weights_kernelPfS_i)
        /*0140*/ 	.word	0x00000000


	//----- nvinfo : EIATTR_MIN_STACK_SIZE
	.align		4
.L_53:
        /*0144*/ 	.byte	0x04, 0x12
        /*0146*/ 	.short	(.L_55 - .L_54)
	.align		4
.L_54:
        /*0148*/ 	.word	index@(_Z21update_weights_kernelPfS_i)
        /*014c*/ 	.word	0x00000000


	//----- nvinfo : EIATTR_MIN_STACK_SIZE
	.align		4
.L_55:
        /*0150*/ 	.byte	0x04, 0x12
        /*0152*/ 	.short	(.L_57 - .L_56)
	.align		4
.L_56:
        /*0154*/ 	.word	index@(_Z25multiply_gradients_kernelPfS_i)
        /*0158*/ 	.word	0x00000000


	//----- nvinfo : EIATTR_MIN_STACK_SIZE
	.align		4
.L_57:
        /*015c*/ 	.byte	0x04, 0x12
        /*015e*/ 	.short	(.L_59 - .L_58)
	.align		4
.L_58:
        /*0160*/ 	.word	index@(_Z12drelu_kernelPfS_i)
        /*0164*/ 	.word	0x00000000


	//----- nvinfo : EIATTR_MIN_STACK_SIZE
	.align		4
.L_59:
        /*0168*/ 	.byte	0x04, 0x12
        /*016a*/ 	.short	(.L_61 - .L_60)
	.align		4
.L_60:
        /*016c*/ 	.word	index@(_Z23update_gradients_kernelPfS_S_S_iii)
        /*0170*/ 	.word	0x00000000


	//----- nvinfo : EIATTR_MIN_STACK_SIZE
	.align		4
.L_61:
        /*0174*/ 	.byte	0x04, 0x12
        /*0176*/ 	.short	(.L_63 - .L_62)
	.align		4
.L_62:
        /*0178*/ 	.word	index@(_Z31compute_output_gradients_kernelPfS_Pii)
        /*017c*/ 	.word	0x00000000


	//----- nvinfo : EIATTR_MIN_STACK_SIZE
	.align		4
.L_63:
        /*0180*/ 	.byte	0x04, 0x12
        /*0182*/ 	.short	(.L_65 - .L_64)
	.align		4
.L_64:
        /*0184*/ 	.word	index@(_Z16zero_grad_kernelPfi)
        /*0188*/ 	.word	0x00000000


	//----- nvinfo : EIATTR_MIN_STACK_SIZE
	.align		4
.L_65:
        /*018c*/ 	.byte	0x04, 0x12
        /*018e*/ 	.short	(.L_67 - .L_66)
	.align		4
.L_66:
        /*0190*/ 	.word	index@(_Z21clip_gradients_kernelPfif)
        /*0194*/ 	.word	0x00000000


	//----- nvinfo : EIATTR_MIN_STACK_SIZE
	.align		4
.L_67:
        /*0198*/ 	.byte	0x04, 0x12
        /*019a*/ 	.short	(.L_69 - .L_68)
	.align		4
.L_68:
        /*019c*/ 	.word	index@(_Z14softmax_kernelPfii)
        /*01a0*/ 	.word	0x00000000


	//----- nvinfo : EIATTR_MIN_STACK_SIZE
	.align		4
.L_69:
        /*01a4*/ 	.byte	0x04, 0x12
        /*01a6*/ 	.short	(.L_71 - .L_70)
	.align		4
.L_70:
        /*01a8*/ 	.word	index@(_Z15bias_add_kernelPfS_ii)
        /*01ac*/ 	.word	0x00000000


	//----- nvinfo : EIATTR_MIN_STACK_SIZE
	.align		4
.L_71:
        /*01b0*/ 	.byte	0x04, 0x12
        /*01b2*/ 	.short	(.L_73 - .L_72)
	.align		4
.L_72:
        /*01b4*/ 	.word	index@(_Z11relu_kernelPfi)
        /*01b8*/ 	.word	0x00000000


	//----- nvinfo : EIATTR_MIN_STACK_SIZE
	.align		4
.L_73:
        /*01bc*/ 	.byte	0x04, 0x12
        /*01be*/ 	.short	(.L_75 - .L_74)
	.align		4
.L_74:
        /*01c0*/ 	.word	index@(_Z18matmul_at_b_kernelPfS_S_iii)
        /*01c4*/ 	.word	0x00000000


	//----- nvinfo : EIATTR_MIN_STACK_SIZE
	.align		4
.L_75:
        /*01c8*/ 	.byte	0x04, 0x12
        /*01ca*/ 	.short	(.L_77 - .L_76)
	.align		4
.L_76:
        /*01cc*/ 	.word	index@(_Z18matmul_a_bt_kernelPfS_S_iii)
        /*01d0*/ 	.word	0x00000000


	//----- nvinfo : EIATTR_MIN_STACK_SIZE
	.align		4
.L_77:
        /*01d4*/ 	.byte	0x04, 0x12
        /*01d6*/ 	.short	(.L_79 - .L_78)
	.align		4
.L_78:
        /*01d8*/ 	.word	index@(_Z17matmul_a_b_kernelPKfS0_Pfiii)
        /*01dc*/ 	.word	0x00000000
.L_79:


//--------------------- .nv.compat                --------------------------
	.section	.nv.compat,"",@"SHT_CUDA_COMPAT_INFO"
	.align	4
        /*0000*/ 	.byte	0x02, 0x09, 0x00, 0x00, 0x02, 0x02, 0x01, 0x00, 0x02, 0x05, 0x05, 0x00, 0x03, 0x07, 0x01, 0x01
        /*0010*/ 	.byte	0x02, 0x03, 0x00, 0x00, 0x02, 0x06, 0x01, 0x00, 0x04, 0x0b, 0x08, 0x00, 0x01, 0x00, 0x00, 0x00
        /*0020*/ 	.byte	0x00, 0x00, 0x00, 0x00


//--------------------- .nv.info._Z21update_weights_kernelPfS_i --------------------------
	.section	.nv.info._Z21update_weights_kernelPfS_i,"",@"SHT_CUDA_INFO"
	.sectionflags	@""
	.align	4


	//----- nvinfo : EIATTR_CUDA_API_VERSION
	.align		4
        /*0000*/ 	.byte	0x04, 0x37
        /*0002*/ 	.short	(.L_81 - .L_80)
.L_80:
        /*0004*/ 	.word	0x00000082


	//----- nvinfo : EIATTR_KPARAM_INFO
	.align		4
.L_81:
        /*0008*/ 	.byte	0x04, 0x17
        /*000a*/ 	.short	(.L_83 - .L_82)
.L_82:
        /*000c*/ 	.word	0x00000000
        /*0010*/ 	.short	0x0002
        /*0012*/ 	.short	0x0010
        /*0014*/ 	.byte	0x00, 0xf0, 0x11, 0x00


	//----- nvinfo : EIATTR_KPARAM_INFO
	.align		4
.L_83:
        /*0018*/ 	.byte	0x04, 0x17
        /*001a*/ 	.short	(.L_85 - .L_84)
.L_84:
        /*001c*/ 	.word	0x00000000
        /*0020*/ 	.short	0x0001
        /*0022*/ 	.short	0x0008
        /*0024*/ 	.byte	0x00, 0xf5, 0x21, 0x00


	//----- nvinfo : EIATTR_KPARAM_INFO
	.align		4
.L_85:
        /*0028*/ 	.byte	0x04, 0x17
        /*002a*/ 	.short	(.L_87 - .L_86)
.L_86:
        /*002c*/ 	.word	0x00000000
        /*0030*/ 	.short	0x0000
        /*0032*/ 	.short	0x0000
        /*0034*/ 	.byte	0x00, 0xf5, 0x21, 0x00


	//----- nvinfo : EIATTR_SPARSE_MMA_MASK
	.align		4
.L_87:
        /*0038*/ 	.byte	0x03, 0x50
        /*003a*/ 	.short	0x0000


	//----- nvinfo : EIATTR_MAXREG_COUNT
	.align		4
        /*003c*/ 	.byte	0x03, 0x1b
        /*003e*/ 	.short	0x00ff


	//----- nvinfo : EIATTR_MERCURY_ISA_VERSION
	.align		4
        /*0040*/ 	.byte	0x03, 0x5f
        /*0042*/ 	.short	0x0101


	//----- nvinfo : EIATTR_VRC_CTA_INIT_COUNT
	.align		4
        /*0044*/ 	.byte	0x02, 0x4a
	.zero		1
	.zero		1


	//----- nvinfo : EIATTR_EXIT_INSTR_OFFSETS
	.align		4
        /*0048*/ 	.byte	0x04, 0x1c
        /*004a*/ 	.short	(.L_89 - .L_88)


	//   ....[0]....
.L_88:
        /*004c*/ 	.word	0x00000070


	//   ....[1]....
        /*0050*/ 	.word	0x00000160


	//----- nvinfo : EIATTR_CBANK_PARAM_SIZE
	.align		4
.L_89:
        /*0054*/ 	.byte	0x03, 0x19
        /*0056*/ 	.short	0x0014


	//----- nvinfo : EIATTR_PARAM_CBANK
	.align		4
        /*0058*/ 	.byte	0x04, 0x0a
        /*005a*/ 	.short	(.L_91 - .L_90)
	.align		4
.L_90:
        /*005c*/ 	.word	index@(.nv.constant0._Z21update_weights_kernelPfS_i)
        /*0060*/ 	.short	0x0380
        /*0062*/ 	.short	0x0014


	//----- nvinfo : EIATTR_SW_WAR
	.align		4
.L_91:
        /*0064*/ 	.byte	0x04, 0x36
        /*0066*/ 	.short	(.L_93 - .L_92)
.L_92:
        /*0068*/ 	.word	0x00000008
.L_93:


//--------------------- .nv.info._Z25multiply_gradients_kernelPfS_i --------------------------
	.section	.nv.info._Z25multiply_gradients_kernelPfS_i,"",@"SHT_CUDA_INFO"
	.sectionflags	@""
	.align	4


	//----- nvinfo : EIATTR_CUDA_API_VERSION
	.align		4
        /*0000*/ 	.byte	0x04, 0x37
        /*0002*/ 	.short	(.L_95 - .L_94)
.L_94:
        /*0004*/ 	.word	0x00000082


	//----- nvinfo : EIATTR_KPARAM_INFO
	.align		4
.L_95:
        /*0008*/ 	.byte	0x04, 0x17
        /*000a*/ 	.short	(.L_97 - .L_96)
.L_96:
        /*000c*/ 	.word	0x00000000
        /*0010*/ 	.short	0x0002
        /*0012*/ 	.short	0x0010
        /*0014*/ 	.byte	0x00, 0xf0, 0x11, 0x00


	//----- nvinfo : EIATTR_KPARAM_INFO
	.align		4
.L_97:
        /*0018*/ 	.byte	0x04, 0x17
        /*001a*/ 	.short	(.L_99 - .L_98)
.L_98:
        /*001c*/ 	.word	0x00000000
        /*0020*/ 	.short	0x0001
        /*0022*/ 	.short	0x0008
        /*0024*/ 	.byte	0x00, 0xf5, 0x21, 0x00


	//----- nvinfo : EIATTR_KPARAM_INFO
	.align		4
.L_99:
        /*0028*/ 	.byte	0x04, 0x17
        /*002a*/ 	.short	(.L_101 - .L_100)
.L_100:
        /*002c*/ 	.word	0x00000000
        /*0030*/ 	.short	0x0000
        /*0032*/ 	.short	0x0000
        /*0034*/ 	.byte	0x00, 0xf5, 0x21, 0x00


	//----- nvinfo : EIATTR_SPARSE_MMA_MASK
	.align		4
.L_101:
        /*0038*/ 	.byte	0x03, 0x50
        /*003a*/ 	.short	0x0000


	//----- nvinfo : EIATTR_MAXREG_COUNT
	.align		4
        /*003c*/ 	.byte	0x03, 0x1b
        /*003e*/ 	.short	0x00ff


	//----- nvinfo : EIATTR_MERCURY_ISA_VERSION
	.align		4
        /*0040*/ 	.byte	0x03, 0x5f
        /*0042*/ 	.short	0x0101


	//----- nvinfo : EIATTR_VRC_CTA_INIT_COUNT
	.align		4
        /*0044*/ 	.byte	0x02, 0x4a
	.zero		1
	.zero		1


	//----- nvinfo : EIATTR_EXIT_INSTR_OFFSETS
	.align		4
        /*0048*/ 	.byte	0x04, 0x1c
        /*004a*/ 	.short	(.L_103 - .L_102)


	//   ....[0]....
.L_102:
        /*004c*/ 	.word	0x00000070


	//   ....[1]....
        /*0050*/ 	.word	0x00000110


	//----- nvinfo : EIATTR_CBANK_PARAM_SIZE
	.align		4
.L_103:
        /*0054*/ 	.byte	0x03, 0x19
        /*0056*/ 	.short	0x0014


	//----- nvinfo : EIATTR_PARAM_CBANK
	.align		4
        /*0058*/ 	.byte	0x04, 0x0a
        /*005a*/ 	.short	(.L_105 - .L_104)
	.align		4
.L_104:
        /*005c*/ 	.word	index@(.nv.constant0._Z25multiply_gradients_kernelPfS_i)
        /*0060*/ 	.short	0x0380
        /*0062*/ 	.short	0x0014


	//----- nvinfo : EIATTR_SW_WAR
	.align		4
.L_105:
        /*0064*/ 	.byte	0x04, 0x36
        /*0066*/ 	.short	(.L_107 - .L_106)
.L_106:
        /*0068*/ 	.word	0x00000008
.L_107:


//--------------------- .nv.info._Z12drelu_kernelPfS_i --------------------------
	.section	.nv.info._Z12drelu_kernelPfS_i,"",@"SHT_CUDA_INFO"
	.sectionflags	@""
	.align	4


	//----- nvinfo : EIATTR_CUDA_API_VERSION
	.align		4
        /*0000*/ 	.byte	0x04, 0x37
        /*0002*/ 	.short	(.L_109 - .L_108)
.L_108:
        /*0004*/ 	.word	0x00000082


	//----- nvinfo : EIATTR_KPARAM_INFO
	.align		4
.L_109:
        /*0008*/ 	.byte	0x04, 0x17
        /*000a*/ 	.short	(.L_111 - .L_110)
.L_110:
        /*000c*/ 	.word	0x00000000
        /*0010*/ 	.short	0x0002
        /*0012*/ 	.short	0x0010
        /*0014*/ 	.byte	0x00, 0xf0, 0x11, 0x00


	//----- nvinfo : EIATTR_KPARAM_INFO
	.align		4
.L_111:
        /*0018*/ 	.byte	0x04, 0x17
        /*001a*/ 	.short	(.L_113 - .L_112)
.L_112:
        /*001c*/ 	.word	0x00000000
        /*0020*/ 	.short	0x0001
        /*0022*/ 	.short	0x0008
        /*0024*/ 	.byte	0x00, 0xf5, 0x21, 0x00


	//----- nvinfo : EIATTR_KPARAM_INFO
	.align		4
.L_113:
        /*0028*/ 	.byte	0x04, 0x17
        /*002a*/ 	.short	(.L_115 - .L_114)
.L_114:
        /*002c*/ 	.word	0x00000000
        /*0030*/ 	.short	0x0000
        /*0032*/ 	.short	0x0000
        /*0034*/ 	.byte	0x00, 0xf5, 0x21, 0x00


	//----- nvinfo : EIATTR_SPARSE_MMA_MASK
	.align		4
.L_115:
        /*0038*/ 	.byte	0x03, 0x50
        /*003a*/ 	.short	0x0000


	//----- nvinfo : EIATTR_MAXREG_COUNT
	.align		4
        /*003c*/ 	.byte	0x03, 0x1b
        /*003e*/ 	.short	0x00ff


	//----- nvinfo : EIATTR_MERCURY_ISA_VERSION
	.align		4
        /*0040*/ 	.byte	0x03, 0x5f
        /*0042*/ 	.short	0x0101


	//----- nvinfo : EIATTR_VRC_CTA_INIT_COUNT
	.align		4
        /*0044*/ 	.byte	0x02, 0x4a
	.zero		1
	.zero		1


	//----- nvinfo : EIATTR_EXIT_INSTR_OFFSETS
	.align		4
        /*0048*/ 	.byte	0x04, 0x1c
        /*004a*/ 	.short	(.L_117 - .L_116)


	//   ....[0]....
.L_116:
        /*004c*/ 	.word	0x00000070


	//   ....[1]....
        /*0050*/ 	.word	0x00000100


	//----- nvinfo : EIATTR_CBANK_PARAM_SIZE
	.align		4
.L_117:
        /*0054*/ 	.byte	0x03, 0x19
        /*0056*/ 	.short	0x0014


	//----- nvinfo : EIATTR_PARAM_CBANK
	.align		4
        /*0058*/ 	.byte	0x04, 0x0a
        /*005a*/ 	.short	(.L_119 - .L_118)
	.align		4
.L_118:
        /*005c*/ 	.word	index@(.nv.constant0._Z12drelu_kernelPfS_i)
        /*0060*/ 	.short	0x0380
        /*0062*/ 	.short	0x0014


	//----- nvinfo : EIATTR_SW_WAR
	.align		4
.L_119:
        /*0064*/ 	.byte	0x04, 0x36
        /*0066*/ 	.short	(.L_121 - .L_120)
.L_120:
        /*0068*/ 	.word	0x00000008
.L_121:


//--------------------- .nv.info._Z23update_gradients_kernelPfS_S_S_iii --------------------------
	.section	.nv.info._Z23update_gradients_kernelPfS_S_S_iii,"",@"SHT_CUDA_INFO"
	.sectionflags	@""
	.align	4


	//----- nvinfo : EIATTR_CUDA_API_VERSION
	.align		4
        /*0000*/ 	.byte	0x04, 0x37
        /*0002*/ 	.short	(.L_123 - .L_122)
.L_122:
        /*0004*/ 	.word	0x00000082


	//----- nvinfo : EIATTR_KPARAM_INFO
	.align		4
.L_123:
        /*0008*/ 	.byte	0x04, 0x17
        /*000a*/ 	.short	(.L_125 - .L_124)
.L_124:
        /*000c*/ 	.word	0x00000000
        /*0010*/ 	.short	0x0006
        /*0012*/ 	.short	0x0028
        /*0014*/ 	.byte	0x00, 0xf0, 0x11, 0x00


	//----- nvinfo : EIATTR_KPARAM_INFO
	.align		4
.L_125:
        /*0018*/ 	.byte	0x04, 0x17
        /*001a*/ 	.short	(.L_127 - .L_126)
.L_126:
        /*001c*/ 	.word	0x00000000
        /*0020*/ 	.short	0x0005
        /*0022*/ 	.short	0x0024
        /*0024*/ 	.byte	0x00, 0xf0, 0x11, 0x00


	//----- nvinfo : EIATTR_KPARAM_INFO
	.align		4
.L_127:
        /*0028*/ 	.byte	0x04, 0x17
        /*002a*/ 	.short	(.L_129 - .L_128)
.L_128:
        /*002c*/ 	.word	0x00000000
        /*0030*/ 	.short	0x0004
        /*0032*/ 	.short	0x0020
        /*0034*/ 	.byte	0x00, 0xf0, 0x11, 0x00


	//----- nvinfo : EIATTR_KPARAM_INFO
	.align		4
.L_129:
        /*0038*/ 	.byte	0x04, 0x17
        /*003a*/ 	.short	(.L_131 - .L_130)
.L_130:
        /*003c*/ 	.word	0x00000000
        /*0040*/ 	.short	0x0003
        /*0042*/ 	.short	0x0018
        /*0044*/ 	.byte	0x00, 0xf5, 0x21, 0x00


	//----- nvinfo : EIATTR_KPARAM_INFO
	.align		4
.L_131:
        /*0048*/ 	.byte	0x04, 0x17
        /*004a*/ 	.short	(.L_133 - .L_132)
.L_132:
        /*004c*/ 	.word	0x00000000
        /*0050*/ 	.short	0x0002
        /*0052*/ 	.short	0x0010
        /*0054*/ 	.byte	0x00, 0xf5, 0x21, 0x00


	//----- nvinfo : EIATTR_KPARAM_INFO
	.align		4
.L_133:
        /*0058*/ 	.byte	0x04, 0x17
        /*005a*/ 	.short	(.L_135 - .L_134)
.L_134:
        /*005c*/ 	.word	0x00000000
        /*0060*/ 	.short	0x0001
        /*0062*/ 	.short	0x0008
        /*0064*/ 	.byte	0x00, 0xf5, 0x21, 0x00


	//----- nvinfo : EIATTR_KPARAM_INFO
	.align		4
.L_135:
        /*0068*/ 	.byte	0x04, 0x17
        /*006a*/ 	.short	(.L_137 - .L_136)
.L_136:
        /*006c*/ 	.word	0x00000000
        /*0070*/ 	.short	0x0000
        /*0072*/ 	.short	0x0000
        /*0074*/ 	.byte	0x00, 0xf5, 0x21, 0x00


	//----- nvinfo : EIATTR_SPARSE_MMA_MASK
	.align		4
.L_137:
        /*0078*/ 	.byte	0x03, 0x50
        /*007a*/ 	.short	0x0000


	//----- nvinfo : EIATTR_MAXREG_COUNT
	.align		4
        /*007c*/ 	.byte	0x03, 0x1b
        /*007e*/ 	.short	0x00ff


	//----- nvinfo : EIATTR_MERCURY_ISA_VERSION
	.align		4
        /*0080*/ 	.byte	0x03, 0x5f
        /*0082*/ 	.short	0x0101


	//----- nvinfo : EIATTR_VRC_CTA_INIT_COUNT
	.align		4
        /*0084*/ 	.byte	0x02, 0x4a
	.zero		1
	.zero		1


	//----- nvinfo : EIATTR_EXIT_INSTR_OFFSETS
	.align		4
        /*0088*/ 	.byte	0x04, 0x1c
        /*008a*/ 	.short	(.L_139 - .L_138)


	//   ....[0]....
.L_138:
        /*008c*/ 	.word	0x000000a0


	//   ....[1]....
        /*0090*/ 	.word	0x00000890


	//   ....[2]....
        /*0094*/ 	.word	0x000010c0


	//----- nvinfo : EIATTR_CBANK_PARAM_SIZE
	.align		4
.L_139:
        /*0098*/ 	.byte	0x03, 0x19
        /*009a*/ 	.short	0x002c


	//----- nvinfo : EIATTR_PARAM_CBANK
	.align		4
        /*009c*/ 	.byte	0x04, 0x0a
        /*009e*/ 	.short	(.L_141 - .L_140)
	.align		4
.L_140:
        /*00a0*/ 	.word	index@(.nv.constant0._Z23update_gradients_kernelPfS_S_S_iii)
        /*00a4*/ 	.short	0x0380
        /*00a6*/ 	.short	0x002c


	//----- nvinfo : EIATTR_SW_WAR
	.align		4
.L_141:
        /*00a8*/ 	.byte	0x04, 0x36
        /*00aa*/ 	.short	(.L_143 - .L_142)
.L_142:
        /*00ac*/ 	.word	0x00000008
.L_143:


//--------------------- .nv.info._Z31compute_output_gradients_kernelPfS_Pii --------------------------
	.section	.nv.info._Z31compute_output_gradients_kernelPfS_Pii,"",@"SHT_CUDA_INFO"
	.sectionflags	@""
	.align	4


	//----- nvinfo : EIATTR_CUDA_API_VERSION
	.align		4
        /*0000*/ 	.byte	0x04, 0x37
        /*0002*/ 	.short	(.L_145 - .L_144)
.L_144:
        /*0004*/ 	.word	0x00000082


	//----- nvinfo : EIATTR_KPARAM_INFO
	.align		4
.L_145:
        /*0008*/ 	.byte	0x04, 0x17
        /*000a*/ 	.short	(.L_147 - .L_146)
.L_146:
        /*000c*/ 	.word	0x00000000
        /*0010*/ 	.short	0x0003
        /*0012*/ 	.short	0x0018
        /*0014*/ 	.byte	0x00, 0xf0, 0x11, 0x00


	//----- nvinfo : EIATTR_KPARAM_INFO
	.align		4
.L_147:
        /*0018*/ 	.byte	0x04, 0x17
        /*001a*/ 	.short	(.L_149 - .L_148)
.L_148:
        /*001c*/ 	.word	0x00000000
        /*0020*/ 	.short	0x0002
        /*0022*/ 	.short	0x0010
        /*0024*/ 	.byte	0x00, 0xf5, 0x21, 0x00


	//----- nvinfo : EIATTR_KPARAM_INFO
	.align		4
.L_149:
        /*0028*/ 	.byte	0x04, 0x17
        /*002a*/ 	.short	(.L_151 - .L_150)
.L_150:
        /*002c*/ 	.word	0x00000000
        /*0030*/ 	.short	0x0001
        /*0032*/ 	.short	0x0008
        /*0034*/ 	.byte	0x00, 0xf5, 0x21, 0x00


	//----- nvinfo : EIATTR_KPARAM_INFO
	.align		4
.L_151:
        /*0038*/ 	.byte	0x04, 0x17
        /*003a*/ 	.short	(.L_153 - .L_152)
.L_152:
        /*003c*/ 	.word	0x00000000
        /*0040*/ 	.short	0x0000
        /*0042*/ 	.short	0x0000
        /*0044*/ 	.byte	0x00, 0xf5, 0x21, 0x00


	//----- nvinfo : EIATTR_SPARSE_MMA_MASK
	.align		4
.L_153:
        /*0048*/ 	.byte	0x03, 0x50
        /*004a*/ 	.short	0x0000


	//----- nvinfo : EIATTR_MAXREG_COUNT
	.align		4
        /*004c*/ 	.byte	0x03, 0x1b
        /*004e*/ 	.short	0x00ff


	//----- nvinfo : EIATTR_MERCURY_ISA_VERSION
	.align		4
        /*0050*/ 	.byte	0x03, 0x5f
        /*0052*/ 	.short	0x0101


	//----- nvinfo : EIATTR_VRC_CTA_INIT_COUNT
	.align		4
        /*0054*/ 	.byte	0x02, 0x4a
	.zero		1
	.zero		1


	//----- nvinfo : EIATTR_EXIT_INSTR_OFFSETS
	.align		4
        /*0058*/ 	.byte	0x04, 0x1c
        /*005a*/ 	.short	(.L_155 - .L_154)


	//   ....[0]....
.L_154:
        /*005c*/ 	.word	0x00000070


	//   ....[1]....
        /*0060*/ 	.word	0x00000290


	//----- nvinfo : EIATTR_CBANK_PARAM_SIZE
	.align		4
.L_155:
        /*0064*/ 	.byte	0x03, 0x19
        /*0066*/ 	.short	0x001c


	//----- nvinfo : EIATTR_PARAM_CBANK
	.align		4
        /*0068*/ 	.byte	0x04, 0x0a
        /*006a*/ 	.short	(.L_157 - .L_156)
	.align		4
.L_156:
        /*006c*/ 	.word	index@(.nv.constant0._Z31compute_output_gradients_kernelPfS_Pii)
        /*0070*/ 	.short	0x0380
        /*0072*/ 	.short	0x001c


	//----- nvinfo : EIATTR_SW_WAR
	.align		4
.L_157:
        /*0074*/ 	.byte	0x04, 0x36
        /*0076*/ 	.short	(.L_159 - .L_158)
.L_158:
        /*0078*/ 	.word	0x00000008
.L_159:


//--------------------- .nv.info._Z16zero_grad_kernelPfi --------------------------
	.section	.nv.info._Z16zero_grad_kernelPfi,"",@"SHT_CUDA_INFO"
	.sectionflags	@""
	.align	4


	//----- nvinfo : EIATTR_CUDA_API_VERSION
	.align		4
        /*0000*/ 	.byte	0x04, 0x37
        /*0002*/ 	.short	(.L_161 - .L_160)
.L_160:
        /*0004*/ 	.word	0x00000082


	//----- nvinfo : EIATTR_KPARAM_INFO
	.align		4
.L_161:
        /*0008*/ 	.byte	0x04, 0x17
        /*000a*/ 	.short	(.L_163 - .L_162)
.L_162:
        /*000c*/ 	.word	0x00000000
        /*0010*/ 	.short	0x0001
        /*0012*/ 	.short	0x0008
        /*0014*/ 	.byte	0x00, 0xf0, 0x11, 0x00


	//----- nvinfo : EIATTR_KPARAM_INFO
	.align		4
.L_163:
        /*0018*/ 	.byte	0x04, 0x17
        /*001a*/ 	.short	(.L_165 - .L_164)
.L_164:
        /*001c*/ 	.word	0x00000000
        /*0020*/ 	.short	0x0000
        /*0022*/ 	.short	0x0000
        /*0024*/ 	.byte	0x00, 0xf5, 0x21, 0x00


	//----- nvinfo : EIATTR_SPARSE_MMA_MASK
	.align		4
.L_165:
        /*0028*/ 	.byte	0x03, 0x50
        /*002a*/ 	.short	0x0000


	//----- nvinfo : EIATTR_MAXREG_COUNT
	.align		4
        /*002c*/ 	.byte	0x03, 0x1b
        /*002e*/ 	.short	0x00ff


	//----- nvinfo : EIATTR_MERCURY_ISA_VERSION
	.align		4
        /*0030*/ 	.byte	0x03, 0x5f
        /*0032*/ 	.short	0x0101


	//----- nvinfo : EIATTR_VRC_CTA_INIT_COUNT
	.align		4
        /*0034*/ 	.byte	0x02, 0x4a
	.zero		1
	.zero		1


	//----- nvinfo : EIATTR_EXIT_INSTR_OFFSETS
	.align		4
        /*0038*/ 	.byte	0x04, 0x1c
        /*003a*/ 	.short	(.L_167 - .L_166)


	//   ....[0]....
.L_166:
        /*003c*/ 	.word	0x00000070


	//   ....[1]....
        /*0040*/ 	.word	0x000000c0


	//----- nvinfo : EIATTR_CBANK_PARAM_SIZE
	.align		4
.L_167:
        /*0044*/ 	.byte	0x03, 0x19
        /*0046*/ 	.short	0x000c


	//----- nvinfo : EIATTR_PARAM_CBANK
	.align		4
        /*0048*/ 	.byte	0x04, 0x0a
        /*004a*/ 	.short	(.L_169 - .L_168)
	.align		4
.L_168:
        /*004c*/ 	.word	index@(.nv.constant0._Z16zero_grad_kernelPfi)
        /*0050*/ 	.short	0x0380
        /*0052*/ 	.short	0x000c


	//----- nvinfo : EIATTR_SW_WAR
	.align		4
.L_169:
        /*0054*/ 	.byte	0x04, 0x36
        /*0056*/ 	.short	(.L_171 - .L_170)
.L_170:
        /*0058*/ 	.word	0x00000008
.L_171:


//--------------------- .nv.info._Z21clip_gradients_kernelPfif --------------------------
	.section	.nv.info._Z21clip_gradients_kernelPfif,"",@"SHT_CUDA_INFO"
	.sectionflags	@""
	.align	4


	//----- nvinfo : EIATTR_CUDA_API_VERSION
	.align		4
        /*0000*/ 	.byte	0x04, 0x37
        /*0002*/ 	.short	(.L_173 - .L_172)
.L_172:
        /*0004*/ 	.word	0x00000082


	//----- nvinfo : EIATTR_KPARAM_INFO
	.align		4
.L_173:
        /*0008*/ 	.byte	0x04, 0x17
        /*000a*/ 	.short	(.L_175 - .L_174)
.L_174:
        /*000c*/ 	.word	0x00000000
        /*0010*/ 	.short	0x0002
        /*0012*/ 	.short	0x000c
        /*0014*/ 	.byte	0x00, 0xf0, 0x11, 0x00


	//----- nvinfo : EIATTR_KPARAM_INFO
	.align		4
.L_175:
        /*0018*/ 	.byte	0x04, 0x17
        /*001a*/ 	.short	(.L_177 - .L_176)
.L_176:
        /*001c*/ 	.word	0x00000000
        /*0020*/ 	.short	0x0001
        /*0022*/ 	.short	0x0008
        /*0024*/ 	.byte	0x00, 0xf0, 0x11, 0x00


	//----- nvinfo : EIATTR_KPARAM_INFO
	.align		4
.L_177:
        /*0028*/ 	.byte	0x04, 0x17
        /*002a*/ 	.short	(.L_179 - .L_178)
.L_178:
        /*002c*/ 	.word	0x00000000
        /*0030*/ 	.short	0x0000
        /*0032*/ 	.short	0x0000
        /*0034*/ 	.byte	0x00, 0xf5, 0x21, 0x00


	//----- nvinfo : EIATTR_SPARSE_MMA_MASK
	.align		4
.L_179:
        /*0038*/ 	.byte	0x03, 0x50
        /*003a*/ 	.short	0x0000


	//----- nvinfo : EIATTR_MAXREG_COUNT
	.align		4
        /*003c*/ 	.byte	0x03, 0x1b
        /*003e*/ 	.short	0x00ff


	//----- nvinfo : EIATTR_MERCURY_ISA_VERSION
	.align		4
        /*0040*/ 	.byte	0x03, 0x5f
        /*0042*/ 	.short	0x0101


	//----- nvinfo : EIATTR_VRC_CTA_INIT_COUNT
	.align		4
        /*0044*/ 	.byte	0x02, 0x4a
	.zero		1
	.zero		1


	//----- nvinfo : EIATTR_EXIT_INSTR_OFFSETS
	.align		4
        /*0048*/ 	.byte	0x04, 0x1c
        /*004a*/ 	.short	(.L_181 - .L_180)


	//   ....[0]....
.L_180:
        /*004c*/ 	.word	0x00000070


	//   ....[1]....
        /*0050*/ 	.word	0x000000f0


	//   ....[2]....
        /*0054*/ 	.word	0x00000110


	//   ....[3]....
        /*0058*/ 	.word	0x00000140


	//----- nvinfo : EIATTR_CBANK_PARAM_SIZE
	.align		4
.L_181:
        /*005c*/ 	.byte	0x03, 0x19
        /*005e*/ 	.short	0x0010


	//----- nvinfo : EIATTR_PARAM_CBANK
	.align		4
        /*0060*/ 	.byte	0x04, 0x0a
        /*0062*/ 	.short	(.L_183 - .L_182)
	.align		4
.L_182:
        /*0064*/ 	.word	index@(.nv.constant0._Z21clip_gradients_kernelPfif)
        /*0068*/ 	.short	0x0380
        /*006a*/ 	.short	0x0010


	//----- nvinfo : EIATTR_SW_WAR
	.align		4
.L_183:
        /*006c*/ 	.byte	0x04, 0x36
        /*006e*/ 	.short	(.L_185 - .L_184)
.L_184:
        /*0070*/ 	.word	0x00000008
.L_185:


//--------------------- .nv.info._Z14softmax_kernelPfii --------------------------
	.section	.nv.info._Z14softmax_kernelPfii,"",@"SHT_CUDA_INFO"
	.sectionflags	@""
	.align	4


	//----- nvinfo : EIATTR_CUDA_API_VERSION
	.align		4
        /*0000*/ 	.byte	0x04, 0x37
        /*0002*/ 	.short	(.L_187 - .L_186)
.L_186:
        /*0004*/ 	.word	0x00000082


	//----- nvinfo : EIATTR_KPARAM_INFO
	.align		4
.L_187:
        /*0008*/ 	.byte	0x04, 0x17
        /*000a*/ 	.short	(.L_189 - .L_188)
.L_188:
        /*000c*/ 	.word	0x00000000
        /*0010*/ 	.short	0x0002
        /*0012*/ 	.short	0x000c
        /*0014*/ 	.byte	0x00, 0xf0, 0x11, 0x00


	//----- nvinfo : EIATTR_KPARAM_INFO
	.align		4
.L_189:
        /*0018*/ 	.byte	0x04, 0x17
        /*001a*/ 	.short	(.L_191 - .L_190)
.L_190:
        /*001c*/ 	.word	0x00000000
        /*0020*/ 	.short	0x0001
        /*0022*/ 	.short	0x0008
        /*0024*/ 	.byte	0x00, 0xf0, 0x11, 0x00


	//----- nvinfo : EIATTR_KPARAM_INFO
	.align		4
.L_191:
        /*0028*/ 	.byte	0x04, 0x17
        /*002a*/ 	.short	(.L_193 - .L_192)
.L_192:
        /*002c*/ 	.word	0x00000000
        /*0030*/ 	.short	0x0000
        /*0032*/ 	.short	0x0000
        /*0034*/ 	.byte	0x00, 0xf5, 0x21, 0x00


	//----- nvinfo : EIATTR_SPARSE_MMA_MASK
	.align		4
.L_193:
        /*0038*/ 	.byte	0x03, 0x50
        /*003a*/ 	.short	0x0000


	//----- nvinfo : EIATTR_MAXREG_COUNT
	.align		4
        /*003c*/ 	.byte	0x03, 0x1b
        /*003e*/ 	.short	0x00ff


	//----- nvinfo : EIATTR_NUM_BARRIERS
	.align		4
        /*0040*/ 	.byte	0x02, 0x4c
        /*0042*/ 	.byte	0x01
	.zero		1


	//----- nvinfo : EIATTR_MERCURY_ISA_VERSION
	.align		4
        /*0044*/ 	.byte	0x03, 0x5f
        /*0046*/ 	.short	0x0101


	//----- nvinfo : EIATTR_VRC_CTA_INIT_COUNT
	.align		4
        /*0048*/ 	.byte	0x02, 0x4a
	.zero		1
	.zero		1


	//----- nvinfo : EIATTR_EXIT_INSTR_OFFSETS
	.align		4
        /*004c*/ 	.byte	0x04, 0x1c
        /*004e*/ 	.short	(.L_195 - .L_194)


	//   ....[0]....
.L_194:
        /*0050*/ 	.word	0x00000040


	//   ....[1]....
        /*0054*/ 	.word	0x00000640


	//   ....[2]....
        /*0058*/ 	.word	0x00000850


	//----- nvinfo : EIATTR_CRS_STACK_SIZE
	.align		4
.L_195:
        /*005c*/ 	.byte	0x04, 0x1e
        /*005e*/ 	.short	(.L_197 - .L_196)
.L_196:
        /*0060*/ 	.word	0x00000000


	//----- nvinfo : EIATTR_CBANK_PARAM_SIZE
	.align		4
.L_197:
        /*0064*/ 	.byte	0x03, 0x19
        /*0066*/ 	.short	0x0010


	//----- nvinfo : EIATTR_PARAM_CBANK
	.align		4
        /*0068*/ 	.byte	0x04, 0x0a
        /*006a*/ 	.short	(.L_199 - .L_198)
	.align		4
.L_198:
        /*006c*/ 	.word	index@(.nv.constant0._Z14softmax_kernelPfii)
        /*0070*/ 	.short	0x0380
        /*0072*/ 	.short	0x0010


	//----- nvinfo : EIATTR_SW_WAR
	.align		4
.L_199:
        /*0074*/ 	.byte	0x04, 0x36
        /*0076*/ 	.short	(.L_201 - .L_200)
.L_200:
        /*0078*/ 	.word	0x00000008
.L_201:


//--------------------- .nv.info._Z15bias_add_kernelPfS_ii --------------------------
	.section	.nv.info._Z15bias_add_kernelPfS_ii,"",@"SHT_CUDA_INFO"
	.sectionflags	@""
	.align	4


	//----- nvinfo : EIATTR_CUDA_API_VERSION
	.align		4
        /*0000*/ 	.byte	0x04, 0x37
        /*0002*/ 	.short	(.L_203 - .L_202)
.L_202:
        /*0004*/ 	.word	0x00000082


	//----- nvinfo : EIATTR_KPARAM_INFO
	.align		4
.L_203:
        /*0008*/ 	.byte	0x04, 0x17
        /*000a*/ 	.short	(.L_205 - .L_204)
.L_204:
        /*000c*/ 	.word	0x00000000
        /*0010*/ 	.short	0x0003
        /*0012*/ 	.short	0x0014
        /*0014*/ 	.byte	0x00, 0xf0, 0x11, 0x00


	//----- nvinfo : EIATTR_KPARAM_INFO
	.align		4
.L_205:
        /*0018*/ 	.byte	0x04, 0x17
        /*001a*/ 	.short	(.L_207 - .L_206)
.L_206:
        /*001c*/ 	.word	0x00000000
        /*0020*/ 	.short	0x0002
        /*0022*/ 	.short	0x0010
        /*0024*/ 	.byte	0x00, 0xf0, 0x11, 0x00


	//----- nvinfo : EIATTR_KPARAM_INFO
	.align		4
.L_207:
        /*0028*/ 	.byte	0x04, 0x17
        /*002a*/ 	.short	(.L_209 - .L_208)
.L_208:
        /*002c*/ 	.word	0x00000000
        /*0030*/ 	.short	0x0001
        /*0032*/ 	.short	0x0008
        /*0034*/ 	.byte	0x00, 0xf5, 0x21, 0x00


	//----- nvinfo : EIATTR_KPARAM_INFO
	.align		4
.L_209:
        /*0038*/ 	.byte	0x04, 0x17
        /*003a*/ 	.short	(.L_211 - .L_210)
.L_210:
        /*003c*/ 	.word	0x00000000
        /*0040*/ 	.short	0x0000
        /*0042*/ 	.short	0x0000
        /*0044*/ 	.byte	0x00, 0xf5, 0x21, 0x00


	//----- nvinfo : EIATTR_SPARSE_MMA_MASK
	.align		4
.L_211:
        /*0048*/ 	.byte	0x03, 0x50
        /*004a*/ 	.short	0x0000


	//----- nvinfo : EIATTR_MAXREG_COUNT
	.align		4
        /*004c*/ 	.byte	0x03, 0x1b
        /*004e*/ 	.short	0x00ff


	//----- nvinfo : EIATTR_MERCURY_ISA_VERSION
	.align		4
        /*0050*/ 	.byte	0x03, 0x5f
        /*0052*/ 	.short	0x0101


	//----- nvinfo : EIATTR_VRC_CTA_INIT_COUNT
	.align		4
        /*0054*/ 	.byte	0x02, 0x4a
	.zero		1
	.zero		1


	//----- nvinfo : EIATTR_EXIT_INSTR_OFFSETS
	.align		4
        /*0058*/ 	.byte	0x04, 0x1c
        /*005a*/ 	.short	(.L_213 - .L_212)


	//   ....[0]....
.L_212:
        /*005c*/ 	.word	0x00000210


	//   ....[1]....
        /*0060*/ 	.word	0x00000310


	//----- nvinfo : EIATTR_CBANK_PARAM_SIZE
	.align		4
.L_213:
        /*0064*/ 	.byte	0x03, 0x19
        /*0066*/ 	.short	0x0018


	//----- nvinfo : EIATTR_PARAM_CBANK
	.align		4
        /*0068*/ 	.byte	0x04, 0x0a
        /*006a*/ 	.short	(.L_215 - .L_214)
	.align		4
.L_214:
        /*006c*/ 	.word	index@(.nv.constant0._Z15bias_add_kernelPfS_ii)
        /*0070*/ 	.short	0x0380
        /*0072*/ 	.short	0x0018


	//----- nvinfo : EIATTR_SW_WAR
	.align		4
.L_215:
        /*0074*/ 	.byte	0x04, 0x36
        /*0076*/ 	.short	(.L_217 - .L_216)
.L_216:
        /*0078*/ 	.word	0x00000008
.L_217:


//--------------------- .nv.info._Z11relu_kernelPfi --------------------------
	.section	.nv.info._Z11relu_kernelPfi,"",@"SHT_CUDA_INFO"
	.sectionflags	@""
	.align	4


	//----- nvinfo : EIATTR_CUDA_API_VERSION
	.align		4
        /*0000*/ 	.byte	0x04, 0x37
        /*0002*/ 	.short	(.L_219 - .L_218)
.L_218:
        /*0004*/ 	.word	0x00000082


	//----- nvinfo : EIATTR_KPARAM_INFO
	.align		4
.L_219:
        /*0008*/ 	.byte	0x04, 0x17
        /*000a*/ 	.short	(.L_221 - .L_220)
.L_220:
        /*000c*/ 	.word	0x00000000
        /*0010*/ 	.short	0x0001
        /*0012*/ 	.short	0x0008
        /*0014*/ 	.byte	0x00, 0xf0, 0x11, 0x00


	//----- nvinfo : EIATTR_KPARAM_INFO
	.align		4
.L_221:
        /*0018*/ 	.byte	0x04, 0x17
        /*001a*/ 	.short	(.L_223 - .L_222)
.L_222:
        /*001c*/ 	.word	0x00000000
        /*0020*/ 	.short	0x0000
        /*0022*/ 	.short	0x0000
        /*0024*/ 	.byte	0x00, 0xf5, 0x21, 0x00


	//----- nvinfo : EIATTR_SPARSE_MMA_MASK
	.align		4
.L_223:
        /*0028*/ 	.byte	0x03, 0x50
        /*002a*/ 	.short	0x0000


	//----- nvinfo : EIATTR_MAXREG_COUNT
	.align		4
        /*002c*/ 	.byte	0x03, 0x1b
        /*002e*/ 	.short	0x00ff


	//----- nvinfo : EIATTR_MERCURY_ISA_VERSION
	.align		4
        /*0030*/ 	.byte	0x03, 0x5f
        /*0032*/ 	.short	0x0101


	//----- nvinfo : EIATTR_VRC_CTA_INIT_COUNT
	.align		4
        /*0034*/ 	.byte	0x02, 0x4a
	.zero		1
	.zero		1


	//----- nvinfo : EIATTR_EXIT_INSTR_OFFSETS
	.align		4
        /*0038*/ 	.byte	0x04, 0x1c
        /*003a*/ 	.short	(.L_225 - .L_224)


	//   ....[0]....
.L_224:
        /*003c*/ 	.word	0x00000070


	//   ....[1]....
        /*0040*/ 	.word	0x000000e0


	//----- nvinfo : EIATTR_CBANK_PARAM_SIZE
	.align		4
.L_225:
        /*0044*/ 	.byte	0x03, 0x19
        /*0046*/ 	.short	0x000c


	//----- nvinfo : EIATTR_PARAM_CBANK
	.align		4
        /*0048*/ 	.byte	0x04, 0x0a
        /*004a*/ 	.short	(.L_227 - .L_226)
	.align		4
.L_226:
        /*004c*/ 	.word	index@(.nv.constant0._Z11relu_kernelPfi)
        /*0050*/ 	.short	0x0380
        /*0052*/ 	.short	0x000c


	//----- nvinfo : EIATTR_SW_WAR
	.align		4
.L_227:
        /*0054*/ 	.byte	0x04, 0x36
        /*0056*/ 	.short	(.L_229 - .L_228)
.L_228:
        /*0058*/ 	.word	0x00000008
.L_229:


//--------------------- .nv.info._Z18matmul_at_b_kernelPfS_S_iii --------------------------
	.section	.nv.info._Z18matmul_at_b_kernelPfS_S_iii,"",@"SHT_CUDA_INFO"
	.sectionflags	@""
	.align	4


	//----- nvinfo : EIATTR_CUDA_API_VERSION
	.align		4
        /*0000*/ 	.byte	0x04, 0x37
        /*0002*/ 	.short	(.L_231 - .L_230)
.L_230:
        /*0004*/ 	.word	0x00000082


	//----- nvinfo : EIATTR_KPARAM_INFO
	.align		4
.L_231:
        /*0008*/ 	.byte	0x04, 0x17
        /*000a*/ 	.short	(.L_233 - .L_232)
.L_232:
        /*000c*/ 	.word	0x00000000
        /*0010*/ 	.short	0x0005
        /*0012*/ 	.short	0x0020
        /*0014*/ 	.byte	0x00, 0xf0, 0x11, 0x00


	//----- nvinfo : EIATTR_KPARAM_INFO
	.align		4
.L_233:
        /*0018*/ 	.byte	0x04, 0x17
        /*001a*/ 	.short	(.L_235 - .L_234)
.L_234:
        /*001c*/ 	.word	0x00000000
        /*0020*/ 	.short	0x0004
        /*0022*/ 	.short	0x001c
        /*0024*/ 	.byte	0x00, 0xf0, 0x11, 0x00


	//----- nvinfo : EIATTR_KPARAM_INFO
	.align		4
.L_235:
        /*0028*/ 	.byte	0x04, 0x17
        /*002a*/ 	.short	(.L_237 - .L_236)
.L_236:
        /*002c*/ 	.word	0x00000000
        /*0030*/ 	.short	0x0003
        /*0032*/ 	.short	0x0018
        /*0034*/ 	.byte	0x00, 0xf0, 0x11, 0x00


	//----- nvinfo : EIATTR_KPARAM_INFO
	.align		4
.L_237:
        /*0038*/ 	.byte	0x04, 0x17
        /*003a*/ 	.short	(.L_239 - .L_238)
.L_238:
        /*003c*/ 	.word	0x00000000
        /*0040*/ 	.short	0x0002
        /*0042*/ 	.short	0x0010
        /*0044*/ 	.byte	0x00, 0xf5, 0x21, 0x00


	//----- nvinfo : EIATTR_KPARAM_INFO
	.align		4
.L_239:
        /*0048*/ 	.byte	0x04, 0x17
        /*004a*/ 	.short	(.L_241 - .L_240)
.L_240:
        /*004c*/ 	.word	0x00000000
        /*0050*/ 	.short	0x0001
        /*0052*/ 	.short	0x0008
        /*0054*/ 	.byte	0x00, 0xf5, 0x21, 0x00


	//----- nvinfo : EIATTR_KPARAM_INFO
	.align		4
.L_241:
        /*0058*/ 	.byte	0x04, 0x17
        /*005a*/ 	.short	(.L_243 - .L_242)
.L_242:
        /*005c*/ 	.word	0x00000000
        /*0060*/ 	.short	0x0000
        /*0062*/ 	.short	0x0000
        /*0064*/ 	.byte	0x00, 0xf5, 0x21, 0x00


	//----- nvinfo : EIATTR_SPARSE_MMA_MASK
	.align		4
.L_243:
        /*0068*/ 	.byte	0x03, 0x50
        /*006a*/ 	.short	0x0000


	//----- nvinfo : EIATTR_MAXREG_COUNT
	.align		4
        /*006c*/ 	.byte	0x03, 0x1b
        /*006e*/ 	.short	0x00ff


	//----- nvinfo : EIATTR_NUM_BARRIERS
	.align		4
        /*0070*/ 	.byte	0x02, 0x4c
        /*0072*/ 	.byte	0x01
	.zero		1


	//----- nvinfo : EIATTR_MERCURY_ISA_VERSION
	.align		4
        /*0074*/ 	.byte	0x03, 0x5f
        /*0076*/ 	.short	0x0101


	//----- nvinfo : EIATTR_VRC_CTA_INIT_COUNT
	.align		4
        /*0078*/ 	.byte	0x02, 0x4a
	.zero		1
	.zero		1


	//----- nvinfo : EIATTR_EXIT_INSTR_OFFSETS
	.align		4
        /*007c*/ 	.byte	0x04, 0x1c
        /*007e*/ 	.short	(.L_245 - .L_244)


	//   ....[0]....
.L_244:
        /*0080*/ 	.word	0x00001010


	//   ....[1]....
        /*0084*/ 	.word	0x00001060


	//----- nvinfo : EIATTR_CBANK_PARAM_SIZE
	.align		4
.L_245:
        /*0088*/ 	.byte	0x03, 0x19
        /*008a*/ 	.short	0x0024


	//----- nvinfo : EIATTR_PARAM_CBANK
	.align		4
        /*008c*/ 	.byte	0x04, 0x0a
        /*008e*/ 	.short	(.L_247 - .L_246)
	.align		4
.L_246:
        /*0090*/ 	.word	index@(.nv.constant0._Z18matmul_at_b_kernelPfS_S_iii)
        /*0094*/ 	.short	0x0380
        /*0096*/ 	.short	0x0024


	//----- nvinfo : EIATTR_SW_WAR
	.align		4
.L_247:
        /*0098*/ 	.byte	0x04, 0x36
        /*009a*/ 	.short	(.L_249 - .L_248)
.L_248:
        /*009c*/ 	.word	0x00000008
.L_249:


//--------------------- .nv.info._Z18matmul_a_bt_kernelPfS_S_iii --------------------------
	.section	.nv.info._Z18matmul_a_bt_kernelPfS_S_iii,"",@"SHT_CUDA_INFO"
	.sectionflags	@""
	.align	4


	//----- nvinfo : EIATTR_CUDA_API_VERSION
	.align		4
        /*0000*/ 	.byte	0x04, 0x37
        /*0002*/ 	.short	(.L_251 - .L_250)
.L_250:
        /*0004*/ 	.word	0x00000082


	//----- nvinfo : EIATTR_KPARAM_INFO
	.align		4
.L_251:
        /*0008*/ 	.byte	0x04, 0x17
        /*000a*/ 	.short	(.L_253 - .L_252)
.L_252:
        /*000c*/ 	.word	0x00000000
        /*0010*/ 	.short	0x0005
        /*0012*/ 	.short	0x0020
        /*0014*/ 	.byte	0x00, 0xf0, 0x11, 0x00


	//----- nvinfo : EIATTR_KPARAM_INFO
	.align		4
.L_253:
        /*0018*/ 	.byte	0x04, 0x17
        /*001a*/ 	.short	(.L_255 - .L_254)
.L_254:
        /*001c*/ 	.word	0x00000000
        /*0020*/ 	.short	0x0004
        /*0022*/ 	.short	0x001c
        /*0024*/ 	.byte	0x00, 0xf0, 0x11, 0x00


	//----- nvinfo : EIATTR_KPARAM_INFO
	.align		4
.L_255:
        /*0028*/ 	.byte	0x04, 0x17
        /*002a*/ 	.short	(.L_257 - .L_256)
.L_256:
        /*002c*/ 	.word	0x00000000
        /*0030*/ 	.short	0x0003
        /*0032*/ 	.short	0x0018
        /*0034*/ 	.byte	0x00, 0xf0, 0x11, 0x00


	//----- nvinfo : EIATTR_KPARAM_INFO
	.align		4
.L_257:
        /*0038*/ 	.byte	0x04, 0x17
        /*003a*/ 	.short	(.L_259 - .L_258)
.L_258:
        /*003c*/ 	.word	0x00000000
        /*0040*/ 	.short	0x0002
        /*0042*/ 	.short	0x0010
        /*0044*/ 	.byte	0x00, 0xf5, 0x21, 0x00


	//----- nvinfo : EIATTR_KPARAM_INFO
	.align		4
.L_259:
        /*0048*/ 	.byte	0x04, 0x17
        /*004a*/ 	.short	(.L_261 - .L_260)
.L_260:
        /*004c*/ 	.word	0x00000000
        /*0050*/ 	.short	0x0001
        /*0052*/ 	.short	0x0008
        /*0054*/ 	.byte	0x00, 0xf5, 0x21, 0x00


	//----- nvinfo : EIATTR_KPARAM_INFO
	.align		4
.L_261:
        /*0058*/ 	.byte	0x04, 0x17
        /*005a*/ 	.short	(.L_263 - .L_262)
.L_262:
        /*005c*/ 	.word	0x00000000
        /*0060*/ 	.short	0x0000
        /*0062*/ 	.short	0x0000
        /*0064*/ 	.byte	0x00, 0xf5, 0x21, 0x00


	//----- nvinfo : EIATTR_SPARSE_MMA_MASK
	.align		4
.L_263:
        /*0068*/ 	.byte	0x03, 0x50
        /*006a*/ 	.short	0x0000


	//----- nvinfo : EIATTR_MAXREG_COUNT
	.align		4
        /*006c*/ 	.byte	0x03, 0x1b
        /*006e*/ 	.short	0x00ff


	//----- nvinfo : EIATTR_NUM_BARRIERS
	.align		4
        /*0070*/ 	.byte	0x02, 0x4c
        /*0072*/ 	.byte	0x01
	.zero		1


	//----- nvinfo : EIATTR_MERCURY_ISA_VERSION
	.align		4
        /*0074*/ 	.byte	0x03, 0x5f
        /*0076*/ 	.short	0x0101


	//----- nvinfo : EIATTR_VRC_CTA_INIT_COUNT
	.align		4
        /*0078*/ 	.byte	0x02, 0x4a
	.zero		1
	.zero		1


	//----- nvinfo : EIATTR_EXIT_INSTR_OFFSETS
	.align		4
        /*007c*/ 	.byte	0x04, 0x1c
        /*007e*/ 	.short	(.L_265 - .L_264)


	//   ....[0]....
.L_264:
        /*0080*/ 	.word	0x00000a70


	//   ....[1]....
        /*0084*/ 	.word	0x00000ac0


	//----- nvinfo : EIATTR_CBANK_PARAM_SIZE
	.align		4
.L_265:
        /*0088*/ 	.byte	0x03, 0x19
        /*008a*/ 	.short	0x0024


	//----- nvinfo : EIATTR_PARAM_CBANK
	.align		4
        /*008c*/ 	.byte	0x04, 0x0a
        /*008e*/ 	.short	(.L_267 - .L_266)
	.align		4
.L_266:
        /*0090*/ 	.word	index@(.nv.constant0._Z18matmul_a_bt_kernelPfS_S_iii)
        /*0094*/ 	.short	0x0380
        /*0096*/ 	.short	0x0024


	//----- nvinfo : EIATTR_SW_WAR
	.align		4
.L_267:
        /*0098*/ 	.byte	0x04, 0x36
        /*009a*/ 	.short	(.L_269 - .L_268)
.L_268:
        /*009c*/ 	.word	0x00000008
.L_269:


//--------------------- .nv.info._Z17matmul_a_b_kernelPKfS0_Pfiii --------------------------
	.section	.nv.info._Z17matmul_a_b_kernelPKfS0_Pfiii,"",@"SHT_CUDA_INFO"
	.sectionflags	@""
	.align	4


	//----- nvinfo : EIATTR_CUDA_API_VERSION
	.align		4
        /*0000*/ 	.byte	0x04, 0x37
        /*0002*/ 	.short	(.L_271 - .L_270)
.L_270:
        /*0004*/ 	.word	0x00000082


	//----- nvinfo : EIATTR_KPARAM_INFO
	.align		4
.L_271:
        /*0008*/ 	.byte	0x04, 0x17
        /*000a*/ 	.short	(.L_273 - .L_272)
.L_272:
        /*000c*/ 	.word	0x00000000
        /*0010*/ 	.short	0x0005
        /*0012*/ 	.short	0x0020
        /*0014*/ 	.byte	0x00, 0xf0, 0x11, 0x00


	//----- nvinfo : EIATTR_KPARAM_INFO
	.align		4
.L_273:
        /*0018*/ 	.byte	0x04, 0x17
        /*001a*/ 	.short	(.L_275 - .L_274)
.L_274:
        /*001c*/ 	.word	0x00000000
        /*0020*/ 	.short	0x0004
        /*0022*/ 	.short	0x001c
        /*0024*/ 	.byte	0x00, 0xf0, 0x11, 0x00


	//----- nvinfo : EIATTR_KPARAM_INFO
	.align		4
.L_275:
        /*0028*/ 	.byte	0x04, 0x17
        /*002a*/ 	.short	(.L_277 - .L_276)
.L_276:
        /*002c*/ 	.word	0x00000000
        /*0030*/ 	.short	0x0003
        /*0032*/ 	.short	0x0018
        /*0034*/ 	.byte	0x00, 0xf0, 0x11, 0x00


	//----- nvinfo : EIATTR_KPARAM_INFO
	.align		4
.L_277:
        /*0038*/ 	.byte	0x04, 0x17
        /*003a*/ 	.short	(.L_279 - .L_278)
.L_278:
        /*003c*/ 	.word	0x00000000
        /*0040*/ 	.short	0x0002
        /*0042*/ 	.short	0x0010
        /*0044*/ 	.byte	0x00, 0xf5, 0x21, 0x00


	//----- nvinfo : EIATTR_KPARAM_INFO
	.align		4
.L_279:
        /*0048*/ 	.byte	0x04, 0x17
        /*004a*/ 	.short	(.L_281 - .L_280)
.L_280:
        /*004c*/ 	.word	0x00000000
        /*0050*/ 	.short	0x0001
        /*0052*/ 	.short	0x0008
        /*0054*/ 	.byte	0x00, 0xf5, 0x21, 0x00


	//----- nvinfo : EIATTR_KPARAM_INFO
	.align		4
.L_281:
        /*0058*/ 	.byte	0x04, 0x17
        /*005a*/ 	.short	(.L_283 - .L_282)
.L_282:
        /*005c*/ 	.word	0x00000000
        /*0060*/ 	.short	0x0000
        /*0062*/ 	.short	0x0000
        /*0064*/ 	.byte	0x00, 0xf5, 0x21, 0x00


	//----- nvinfo : EIATTR_SPARSE_MMA_MASK
	.align		4
.L_283:
        /*0068*/ 	.byte	0x03, 0x50
        /*006a*/ 	.short	0x0000


	//----- nvinfo : EIATTR_MAXREG_COUNT
	.align		4
        /*006c*/ 	.byte	0x03, 0x1b
        /*006e*/ 	.short	0x00ff


	//----- nvinfo : EIATTR_NUM_BARRIERS
	.align		4
        /*0070*/ 	.byte	0x02, 0x4c
        /*0072*/ 	.byte	0x01
	.zero		1


	//----- nvinfo : EIATTR_MERCURY_ISA_VERSION
	.align		4
        /*0074*/ 	.byte	0x03, 0x5f
        /*0076*/ 	.short	0x0101


	//----- nvinfo : EIATTR_VRC_CTA_INIT_COUNT
	.align		4
        /*0078*/ 	.byte	0x02, 0x4a
	.zero		1
	.zero		1


	//----- nvinfo : EIATTR_EXIT_INSTR_OFFSETS
	.align		4
        /*007c*/ 	.byte	0x04, 0x1c
        /*007e*/ 	.short	(.L_285 - .L_284)


	//   ....[0]....
.L_284:
        /*0080*/ 	.word	0x000005e0


	//   ....[1]....
        /*0084*/ 	.word	0x00000630


	//----- nvinfo : EIATTR_CBANK_PARAM_SIZE
	.align		4
.L_285:
        /*0088*/ 	.byte	0x03, 0x19
        /*008a*/ 	.short	0x0024


	//----- nvinfo : EIATTR_PARAM_CBANK
	.align		4
        /*008c*/ 	.byte	0x04, 0x0a
        /*008e*/ 	.short	(.L_287 - .L_286)
	.align		4
.L_286:
        /*0090*/ 	.word	index@(.nv.constant0._Z17matmul_a_b_kernelPKfS0_Pfiii)
        /*0094*/ 	.short	0x0380
        /*0096*/ 	.short	0x0024


	//----- nvinfo : EIATTR_SW_WAR
	.align		4
.L_287:
        /*0098*/ 	.byte	0x04, 0x36
        /*009a*/ 	.short	(.L_289 - .L_288)
.L_288:
        /*009c*/ 	.word	0x00000008
.L_289:


//--------------------- .nv.callgraph             --------------------------
	.section	.nv.callgraph,"",@"SHT_CUDA_CALLGRAPH"
	.align	4
	.sectionentsize	8
	.align		4
        /*0000*/ 	.word	0x00000000
	.align		4
        /*0004*/ 	.word	0xffffffff
	.align		4
        /*0008*/ 	.word	0x00000000
	.align		4
        /*000c*/ 	.word	0xfffffffe
	.align		4
        /*0010*/ 	.word	0x00000000
	.align		4
        /*0014*/ 	.word	0xfffffffd
	.align		4
        /*0018*/ 	.word	0x00000000
	.align		4
        /*001c*/ 	.word	0xfffffffc


//--------------------- .text._Z21update_weights_kernelPfS_i --------------------------
	.section	.text._Z21update_weights_kernelPfS_i,"ax",@progbits
	.align	128
        .global         _Z21update_weights_kernelPfS_i
        .type           _Z21update_weights_kernelPfS_i,@function
        .size           _Z21update_weights_kernelPfS_i,(.L_x_56 - _Z21update_weights_kernelPfS_i)
        .other          _Z21update_weights_kernelPfS_i,@"STO_CUDA_ENTRY STV_DEFAULT"
_Z21update_weights_kernelPfS_i:
.text._Z21update_weights_kernelPfS_i:
[----:B------:R-:W-:Y:S01]  /*0000*/  LDC R1, c[0x0][0x37c] ;  /* 0x0000df00ff017b82 */ /* 0x000fe20000000800 */
[----:B------:R-:W0:Y:S07]  /*0010*/  S2R R0, SR_TID.X ;  /* 0x0000000000007919 */ /* 0x000e2e0000002100 */
[----:B------:R-:W0:Y:S01]  /*0020*/  S2UR UR4, SR_CTAID.X ;  /* 0x00000000000479c3 */ /* 0x000e220000002500 */
[----:B------:R-:W1:Y:S07]  /*0030*/  LDCU UR5, c[0x0][0x390] ;  /* 0x00007200ff0577ac */ /* 0x000e6e0008000800 */
[----:B------:R-:W0:Y:S02]  /*0040*/  LDC R5, c[0x0][0x360] ;  /* 0x0000d800ff057b82 */ /* 0x000e240000000800 */
[----:B0-----:R-:W-:-:S05]  /*0050*/  IMAD R5, R5, UR4, R0 ;  /* 0x0000000405057c24 */ /* 0x001fca000f8e0200 */
[----:B-1----:R-:W-:-:S13]  /*0060*/  ISETP.GE.AND P0, PT, R5, UR5, PT ;  /* 0x0000000505007c0c */ /* 0x002fda000bf06270 */
[----:B------:R-:W-:Y:S05]  /*0070*/  @P0 EXIT ;  /* 0x000000000000094d */ /* 0x000fea0003800000 */
[----:B------:R-:W0:Y:S01]  /*0080*/  LDC.64 R2, c[0x0][0x388] ;  /* 0x0000e200ff027b82 */ /* 0x000e220000000a00 */
[----:B------:R-:W1:Y:S07]  /*0090*/  LDCU.64 UR4, c[0x0][0x358] ;  /* 0x00006b00ff0477ac */ /* 0x000e6e0008000a00 */
[----:B------:R-:W2:Y:S01]  /*00a0*/  LDC.64 R6, c[0x0][0x380] ;  /* 0x0000e000ff067b82 */ /* 0x000ea20000000a00 */
[----:B0-----:R-:W-:-:S06]  /*00b0*/  IMAD.WIDE R2, R5, 0x4, R2 ;  /* 0x0000000405027825 */ /* 0x001fcc00078e0202 */
[----:B-1----:R-:W3:Y:S01]  /*00c0*/  LDG.E R2, desc[UR4][R2.64] ;  /* 0x0000000402027981 */ /* 0x002ee2000c1e1900 */
[----:B--2---:R-:W-:-:S05]  /*00d0*/  IMAD.WIDE R6, R5, 0x4, R6 ;  /* 0x0000000405067825 */ /* 0x004fca00078e0206 */
[----:B------:R-:W2:Y:S01]  /*00e0*/  LDG.E R8, desc[UR4][R6.64] ;  /* 0x0000000406087981 */ /* 0x000ea2000c1e1900 */
[----:B------:R-:W-:Y:S01]  /*00f0*/  UMOV UR6, 0xd2f1a9fc ;  /* 0xd2f1a9fc00067882 */ /* 0x000fe20000000000 */
[----:B------:R-:W-:Y:S01]  /*0100*/  UMOV UR7, 0x3f50624d ;  /* 0x3f50624d00077882 */ /* 0x000fe20000000000 */
[----:B---3--:R-:W-:Y:S08]  /*0110*/  F2F.F64.F32 R4, R2 ;  /* 0x0000000200047310 */ /* 0x008ff00000201800 */
[----:B--2---:R-:W0:Y:S02]  /*0120*/  F2F.F64.F32 R8, R8 ;  /* 0x0000000800087310 */ /* 0x004e240000201800 */
[----:B0-----:R-:W-:-:S10]  /*0130*/  DFMA R4, R4, -UR6, R8 ;  /* 0x8000000604047c2b */ /* 0x001fd40008000008 */
[----:B------:R-:W0:Y:S02]  /*0140*/  F2F.F32.F64 R5, R4 ;  /* 0x0000000400057310 */ /* 0x000e240000301000 */
[----:B0-----:R-:W-:Y:S01]  /*0150*/  STG.E desc[UR4][R6.64], R5 ;  /* 0x0000000506007986 */ /* 0x001fe2000c101904 */
[----:B------:R-:W-:Y:S05]  /*0160*/  EXIT ;  /* 0x000000000000794d */ /* 0x000fea0003800000 */
.L_x_0:
[----:B------:R-:W-:-:S00]  /*0170*/  BRA `(.L_x_0) ;  /* 0xfffffffc00fc7947 */ /* 0x000fc0000383ffff */
[----:B------:R-:W-:-:S00]  /*0180*/  NOP ;  /* 0x0000000000007918 */ /* 0x000fc00000000000 */
[----:B------:R-:W-:-:S00]  /*0190*/  NOP ;  /* 0x0000000000007918 */ /* 0x000fc00000000000 */
[----:B------:R-:W-:-:S00]  /*01a0*/  NOP ;  /* 0x0000000000007918 */ /* 0x000fc00000000000 */
[----:B------:R-:W-:-:S00]  /*01b0*/  NOP ;  /* 0x0000000000007918 */ /* 0x000fc00000000000 */
[----:B------:R-:W-:-:S00]  /*01c0*/  NOP ;  /* 0x0000000000007918 */ /* 0x000fc00000000000 */
[----:B------:R-:W-:-:S00]  /*01d0*/  NOP ;  /* 0x0000000000007918 */ /* 0x000fc00000000000 */
[----:B------:R-:W-:-:S00]  /*01e0*/  NOP ;  /* 0x0000000000007918 */ /* 0x000fc00000000000 */
[----:B------:R-:W-:-:S00]  /*01f0*/  NOP ;  /* 0x0000000000007918 */ /* 0x000fc00000000000 */
.L_x_56:


//--------------------- .text._Z25multiply_gradients_kernelPfS_i --------------------------
	.section	.text._Z25multiply_gradients_kernelPfS_i,"ax",@progbits
	.align	128
        .global         _Z25multiply_gradients_kernelPfS_i
        .type           _Z25multiply_gradients_kernelPfS_i,@function
        .size           _Z25multiply_gradients_kernelPfS_i,(.L_x_57 - _Z25multiply_gradients_kernelPfS_i)
        .other          _Z25multiply_gradients_kernelPfS_i,@"STO_CUDA_ENTRY STV_DEFAULT"
_Z25multiply_gradients_kernelPfS_i:
.text._Z25multiply_gradients_kernelPfS_i:
        /* <DEDUP_REMOVED lines=14> */
[----:B------:R-:W3:Y:S02]  /*00e0*/  LDG.E R7, desc[UR4][R4.64] ;  /* 0x0000000404077981 */ /* 0x000ee4000c1e1900 */
[----:B---3--:R-:W-:-:S05]  /*00f0*/  FMUL R7, R2, R7 ;  /* 0x0000000702077220 */ /* 0x008fca0000400000 */
[----:B------:R-:W-:Y:S01]  /*0100*/  STG.E desc[UR4][R4.64], R7 ;  /* 0x0000000704007986 */ /* 0x000fe2000c101904 */
[----:B------:R-:W-:Y:S05]  /*0110*/  EXIT ;  /* 0x000000000000794d */ /* 0x000fea0003800000 */
.L_x_1:
        /* <DEDUP_REMOVED lines=14> */
.L_x_57:


//--------------------- .text._Z12drelu_kernelPfS_i --------------------------
	.section	.text._Z12drelu_kernelPfS_i,"ax",@progbits
	.align	128
        .global         _Z12drelu_kernelPfS_i
        .type           _Z12drelu_kernelPfS_i,@function
        .size           _Z12drelu_kernelPfS_i,(.L_x_58 - _Z12drelu_kernelPfS_i)
        .other          _Z12drelu_kernelPfS_i,@"STO_CUDA_ENTRY STV_DEFAULT"
_Z12drelu_kernelPfS_i:
.text._Z12drelu_kernelPfS_i:
        /* <DEDUP_REMOVED lines=13> */
[----:B--2---:R-:W-:Y:S01]  /*00d0*/  IMAD.WIDE R4, R7, 0x4, R4 ;  /* 0x0000000407047825 */ /* 0x004fe200078e0204 */
[----:B---3--:R-:W-:-:S05]  /*00e0*/  FSET.BF.GT.AND R7, R2, RZ, PT ;  /* 0x000000ff0207720a */ /* 0x008fca0003804000 */
[----:B------:R-:W-:Y:S01]  /*00f0*/  STG.E desc[UR4][R4.64], R7 ;  /* 0x0000000704007986 */ /* 0x000fe2000c101904 */
[----:B------:R-:W-:Y:S05]  /*0100*/  EXIT ;  /* 0x000000000000794d */ /* 0x000fea0003800000 */
.L_x_2:
        /* <DEDUP_REMOVED lines=15> */
.L_x_58:


//--------------------- .text._Z23update_gradients_kernelPfS_S_S_iii --------------------------
	.section	.text._Z23update_gradients_kernelPfS_S_S_iii,"ax",@progbits
	.align	128
        .global         _Z23update_gradients_kernelPfS_S_S_iii
        .type           _Z23update_gradients_kernelPfS_S_S_iii,@function
        .size           _Z23update_gradients_kernelPfS_S_S_iii,(.L_x_59 - _Z23update_gradients_kernelPfS_S_S_iii)
        .other          _Z23update_gradients_kernelPfS_S_S_iii,@"STO_CUDA_ENTRY STV_DEFAULT"
_Z23update_gradients_kernelPfS_S_S_iii:
.text._Z23update_gradients_kernelPfS_S_S_iii:
[----:B------:R-:W-:Y:S01]  /*0000*/  LDC R1, c[0x0][0x37c] ;  /* 0x0000df00ff017b82 */ /* 0x000fe20000000800 */
[----:B------:R-:W0:Y:S07]  /*0010*/  S2R R7, SR_TID.X ;  /* 0x0000000000077919 */ /* 0x000e2e0000002100 */
[----:B------:R-:W0:Y:S01]  /*0020*/  S2UR UR4, SR_CTAID.X ;  /* 0x00000000000479c3 */ /* 0x000e220000002500 */
[----:B------:R-:W1:Y:S07]  /*0030*/  S2R R0, SR_CTAID.Y ;  /* 0x0000000000007919 */ /* 0x000e6e0000002600 */
[----:B------:R-:W0:Y:S08]  /*0040*/  LDC R2, c[0x0][0x360] ;  /* 0x0000d800ff027b82 */ /* 0x000e300000000800 */
[----:B------:R-:W1:Y:S08]  /*0050*/  LDC R3, c[0x0][0x3a8] ;  /* 0x0000ea00ff037b82 */ /* 0x000e700000000800 */
[----:B------:R-:W2:Y:S01]  /*0060*/  LDC R5, c[0x0][0x3a4] ;  /* 0x0000e900ff057b82 */ /* 0x000ea20000000800 */
[----:B0-----:R-:W-:Y:S01]  /*0070*/  IMAD R2, R2, UR4, R7 ;  /* 0x0000000402027c24 */ /* 0x001fe2000f8e0207 */
[----:B-1----:R-:W-:-:S04]  /*0080*/  ISETP.GE.AND P0, PT, R0, R3, PT ;  /* 0x000000030000720c */ /* 0x002fc80003f06270 */
[----:B--2---:R-:W-:-:S13]  /*0090*/  ISETP.GE.OR P0, PT, R2, R5, P0 ;  /* 0x000000050200720c */ /* 0x004fda0000706670 */
[----:B------:R-:W-:Y:S05]  /*00a0*/  @P0 EXIT ;  /* 0x000000000000094d */ /* 0x000fea0003800000 */
[----:B------:R-:W0:Y:S01]  /*00b0*/  LDC R4, c[0x0][0x3a0] ;  /* 0x0000e800ff047b82 */ /* 0x000e220000000800 */
[----:B------:R-:W1:Y:S01]  /*00c0*/  LDCU.64 UR4, c[0x0][0x358] ;  /* 0x00006b00ff0477ac */ /* 0x000e620008000a00 */
[----:B------:R-:W-:Y:S01]  /*00d0*/  HFMA2 R29, -RZ, RZ, 0, 0 ;  /* 0x00000000ff1d7431 */ /* 0x000fe200000001ff */
[----:B0-----:R-:W-:-:S13]  /*00e0*/  ISETP.GE.AND P0, PT, R4, 0x1, PT ;  /* 0x000000010400780c */ /* 0x001fda0003f06270 */
[----:B-1----:R-:W-:Y:S05]  /*00f0*/  @!P0 BRA `(.L_x_3) ;  /* 0x0000000400d08947 */ /* 0x002fea0003800000 */
[C---:B------:R-:W-:Y:S02]  /*0100*/  ISETP.GE.U32.AND P2, PT, R4.reuse, 0x8, PT ;  /* 0x000000080400780c */ /* 0x040fe40003f46070 */
[----:B------:R-:W-:Y:S02]  /*0110*/  LOP3.LUT R7, R4, 0x7, RZ, 0xc0, !PT ;  /* 0x0000000704077812 */ /* 0x000fe400078ec0ff */
[----:B------:R-:W-:Y:S02]  /*0120*/  MOV R29, RZ ;  /* 0x000000ff001d7202 */ /* 0x000fe40000000f00 */
[----:B------:R-:W-:Y:S02]  /*0130*/  ISETP.NE.AND P1, PT, R7, RZ, PT ;  /* 0x000000ff0700720c */ /* 0x000fe40003f25270 */
[----:B------:R-:W-:-:S05]  /*0140*/  MOV R8, RZ ;  /* 0x000000ff00087202 */ /* 0x000fca0000000f00 */
[----:B------:R-:W-:Y:S06]  /*0150*/  @!P2 BRA `(.L_x_4) ;  /* 0x0000000000d0a947 */ /* 0x000fec0003800000 */
[----:B------:R-:W-:Y:S02]  /*0160*/  LOP3.LUT R8, R4, 0x7ffffff8, RZ, 0xc0, !PT ;  /* 0x7ffffff804087812 */ /* 0x000fe400078ec0ff */
[----:B------:R-:W-:Y:S02]  /*0170*/  MOV R29, RZ ;  /* 0x000000ff001d7202 */ /* 0x000fe40000000f00 */
[----:B------:R-:W-:Y:S02]  /*0180*/  MOV R10, R0 ;  /* 0x00000000000a7202 */ /* 0x000fe40000000f00 */
[----:B------:R-:W-:Y:S02]  /*0190*/  MOV R6, R2 ;  /* 0x0000000200067202 */ /* 0x000fe40000000f00 */
[----:B------:R-:W-:-:S07]  /*01a0*/  IADD3 R9, PT, PT, -R8, RZ, RZ ;  /* 0x000000ff08097210 */ /* 0x000fce0007ffe1ff */
.L_x_5:
[----:B------:R-:W0:Y:S08]  /*01b0*/  LDC.64 R14, c[0x0][0x390] ;  /* 0x0000e400ff0e7b82 */ /* 0x000e300000000a00 */
[----:B------:R-:W1:Y:S01]  /*01c0*/  LDC.64 R26, c[0x0][0x398] ;  /* 0x0000e600ff1a7b82 */ /* 0x000e620000000a00 */
[----:B0-----:R-:W-:-:S05]  /*01d0*/  IMAD.WIDE R14, R10, 0x4, R14 ;  /* 0x000000040a0e7825 */ /* 0x001fca00078e020e */
[----:B------:R0:W2:Y:S01]  /*01e0*/  LDG.E R22, desc[UR4][R14.64] ;  /* 0x000000040e167981 */ /* 0x0000a2000c1e1900 */
[----:B-1----:R-:W-:-:S05]  /*01f0*/  IMAD.WIDE R26, R6, 0x4, R26 ;  /* 0x00000004061a7825 */ /* 0x002fca00078e021a */
[----:B------:R-:W2:Y:S01]  /*0200*/  LDG.E R11, desc[UR4][R26.64] ;  /* 0x000000041a0b7981 */ /* 0x000ea2000c1e1900 */
[----:B0-----:R-:W-:-:S04]  /*0210*/  IMAD.WIDE R14, R3, 0x4, R14 ;  /* 0x00000004030e7825 */ /* 0x001fc800078e020e */
[----:B------:R-:W-:Y:S01]  /*0220*/  IMAD.WIDE R20, R5, 0x4, R26 ;  /* 0x0000000405147825 */ /* 0x000fe200078e021a */
[----:B------:R-:W3:Y:S03]  /*0230*/  LDG.E R28, desc[UR4][R14.64] ;  /* 0x000000040e1c7981 */ /* 0x000ee6000c1e1900 */
[----:B------:R-:W-:Y:S01]  /*0240*/  IMAD.WIDE R24, R3, 0x4, R14 ;  /* 0x0000000403187825 */ /* 0x000fe200078e020e */
[----:B------:R-:W3:Y:S03]  /*0250*/  LDG.E R27, desc[UR4][R20.64] ;  /* 0x00000004141b7981 */ /* 0x000ee6000c1e1900 */
[----:B------:R-:W-:-:S04]  /*0260*/  IMAD.WIDE R12, R5, 0x4, R20 ;  /* 0x00000004050c7825 */ /* 0x000fc800078e0214 */
[C---:B------:R-:W-:Y:S01]  /*0270*/  IMAD.WIDE R16, R3.reuse, 0x4, R24 ;  /* 0x0000000403107825 */ /* 0x040fe200078e0218 */
[----:B------:R-:W4:Y:S04]  /*0280*/  LDG.E R26, desc[UR4][R12.64] ;  /* 0x000000040c1a7981 */ /* 0x000f28000c1e1900 */
[----:B------:R0:W5:Y:S01]  /*0290*/  LDG.E R23, desc[UR4][R16.64] ;  /* 0x0000000410177981 */ /* 0x000162000c1e1900 */
[----:B------:R-:W-:-:S03]  /*02a0*/  IMAD.WIDE R18, R3, 0x4, R16 ;  /* 0x0000000403127825 */ /* 0x000fc600078e0210 */
[----:B------:R-:W4:Y:S01]  /*02b0*/  LDG.E R25, desc[UR4][R24.64] ;  /* 0x0000000418197981 */ /* 0x000f22000c1e1900 */
[----:B0-----:R-:W-:-:S03]  /*02c0*/  IMAD.WIDE R16, R5, 0x4, R12 ;  /* 0x0000000405107825 */ /* 0x001fc600078e020c */
[----:B------:R0:W5:Y:S01]  /*02d0*/  LDG.E R21, desc[UR4][R18.64] ;  /* 0x0000000412157981 */ /* 0x000162000c1e1900 */
[----:B------:R-:W-:-:S03]  /*02e0*/  IMAD.WIDE R14, R3, 0x4, R18 ;  /* 0x00000004030e7825 */ /* 0x000fc600078e0212 */
[----:B------:R1:W5:Y:S04]  /*02f0*/  LDG.E R24, desc[UR4][R16.64] ;  /* 0x0000000410187981 */ /* 0x000368000c1e1900 */
[----:B------:R1:W5:Y:S01]  /*0300*/  LDG.E R13, desc[UR4][R14.64] ;  /* 0x000000040e0d7981 */ /* 0x000362000c1e1900 */
[----:B0-----:R-:W-:-:S04]  /*0310*/  IMAD.WIDE R18, R5, 0x4, R16 ;  /* 0x0000000405127825 */ /* 0x001fc800078e0210 */
[----:B-1----:R-:W-:-:S04]  /*0320*/  IMAD.WIDE R16, R5, 0x4, R18 ;  /* 0x0000000405107825 */ /* 0x002fc800078e0212 */
[C---:B------:R-:W-:Y:S01]  /*0330*/  IMAD.WIDE R14, R3.reuse, 0x4, R14 ;  /* 0x00000004030e7825 */ /* 0x040fe200078e020e */
[----:B------:R-:W5:Y:S04]  /*0340*/  LDG.E R20, desc[UR4][R16.64] ;  /* 0x0000000410147981 */ /* 0x000f68000c1e1900 */
[----:B------:R0:W5:Y:S02]  /*0350*/  LDG.E R12, desc[UR4][R14.64] ;  /* 0x000000040e0c7981 */ /* 0x000164000c1e1900 */
[----:B0-----:R-:W-:-:S04]  /*0360*/  IMAD.WIDE R14, R3, 0x4, R14 ;  /* 0x00000004030e7825 */ /* 0x001fc800078e020e */
[----:B--2---:R-:W-:Y:S02]  /*0370*/  FFMA R11, R22, R11, R29 ;  /* 0x0000000b160b7223 */ /* 0x004fe4000000001d */
[----:B------:R0:W2:Y:S04]  /*0380*/  LDG.E R22, desc[UR4][R18.64] ;  /* 0x0000000412167981 */ /* 0x0000a8000c1e1900 */
[----:B------:R-:W2:Y:S01]  /*0390*/  LDG.E R29, desc[UR4][R14.64] ;  /* 0x000000040e1d7981 */ /* 0x000ea2000c1e1900 */
[----:B0-----:R-:W-:-:S05]  /*03a0*/  IMAD.WIDE R18, R5, 0x4, R16 ;  /* 0x0000000405127825 */ /* 0x001fca00078e0210 */
[----:B------:R0:W2:Y:S02]  /*03b0*/  LDG.E R17, desc[UR4][R18.64] ;  /* 0x0000000412117981 */ /* 0x0000a4000c1e1900 */
[----:B0-----:R-:W-:-:S06]  /*03c0*/  IMAD.WIDE R18, R5, 0x4, R18 ;  /* 0x0000000405127825 */ /* 0x001fcc00078e0212 */
[----:B------:R-:W2:Y:S01]  /*03d0*/  LDG.E R18, desc[UR4][R18.64] ;  /* 0x0000000412127981 */ /* 0x000ea2000c1e1900 */
[----:B---3--:R-:W-:Y:S01]  /*03e0*/  FFMA R28, R28, R27, R11 ;  /* 0x0000001b1c1c7223 */ /* 0x008fe2000000000b */
[----:B------:R-:W-:-:S03]  /*03f0*/  IADD3 R9, PT, PT, R9, 0x8, RZ ;  /* 0x0000000809097810 */ /* 0x000fc60007ffe0ff */
[----:B----4-:R-:W-:Y:S01]  /*0400*/  FFMA R26, R25, R26, R28 ;  /* 0x0000001a191a7223 */ /* 0x010fe2000000001c */
[----:B------:R-:W-:-:S03]  /*0410*/  ISETP.NE.AND P2, PT, R9, RZ, PT ;  /* 0x000000ff0900720c */ /* 0x000fc60003f45270 */
[----:B-----5:R-:W-:Y:S01]  /*0420*/  FFMA R24, R23, R24, R26 ;  /* 0x0000001817187223 */ /* 0x020fe2000000001a */
[----:B------:R-:W-:Y:S02]  /*0430*/  LEA R10, R3, R10, 0x3 ;  /* 0x0000000a030a7211 */ /* 0x000fe400078e18ff */
[----:B------:R-:W-:Y:S01]  /*0440*/  LEA R6, R5, R6, 0x3 ;  /* 0x0000000605067211 */ /* 0x000fe200078e18ff */
[----:B--2---:R-:W-:-:S04]  /*0450*/  FFMA R22, R21, R22, R24 ;  /* 0x0000001615167223 */ /* 0x004fc80000000018 */
[----:B------:R-:W-:-:S04]  /*0460*/  FFMA R13, R13, R20, R22 ;  /* 0x000000140d0d7223 */ /* 0x000fc80000000016 */
[----:B------:R-:W-:-:S04]  /*0470*/  FFMA R12, R12, R17, R13 ;  /* 0x000000110c0c7223 */ /* 0x000fc8000000000d */
[----:B------:R-:W-:Y:S01]  /*0480*/  FFMA R29, R29, R18, R12 ;  /* 0x000000121d1d7223 */ /* 0x000fe2000000000c */
[----:B------:R-:W-:Y:S06]  /*0490*/  @P2 BRA `(.L_x_5) ;  /* 0xfffffffc00442947 */ /* 0x000fec000383ffff */
.L_x_4:
[----:B------:R-:W-:Y:S05]  /*04a0*/  @!P1 BRA `(.L_x_3) ;  /* 0x0000000000e49947 */ /* 0x000fea0003800000 */
[----:B------:R-:W-:Y:S02]  /*04b0*/  ISETP.GE.U32.AND P1, PT, R7, 0x4, PT ;  /* 0x000000040700780c */ /* 0x000fe40003f26070 */
[----:B------:R-:W-:-:S04]  /*04c0*/  LOP3.LUT R9, R4, 0x3, RZ, 0xc0, !PT ;  /* 0x0000000304097812 */ /* 0x000fc800078ec0ff */
[----:B------:R-:W-:-:S07]  /*04d0*/  ISETP.NE.AND P2, PT, R9, RZ, PT ;  /* 0x000000ff0900720c */ /* 0x000fce0003f45270 */
[----:B------:R-:W-:Y:S06]  /*04e0*/  @!P1 BRA `(.L_x_6) ;  /* 0x0000000000649947 */ /* 0x000fec0003800000 */
[----:B------:R-:W0:Y:S01]  /*04f0*/  LDC.64 R20, c[0x0][0x390] ;  /* 0x0000e400ff147b82 */ /* 0x000e220000000a00 */
[C---:B------:R-:W-:Y:S02]  /*0500*/  IMAD R7, R8.reuse, R3, R0 ;  /* 0x0000000308077224 */ /* 0x040fe400078e0200 */
[----:B------:R-:W-:-:S05]  /*0510*/  IMAD R11, R8, R5, R2 ;  /* 0x00000005080b7224 */ /* 0x000fca00078e0202 */
[----:B------:R-:W1:Y:S01]  /*0520*/  LDC.64 R22, c[0x0][0x398] ;  /* 0x0000e600ff167b82 */ /* 0x000e620000000a00 */
[----:B0-----:R-:W-:-:S04]  /*0530*/  IMAD.WIDE R20, R7, 0x4, R20 ;  /* 0x0000000407147825 */ /* 0x001fc800078e0214 */
[----:B-1----:R-:W-:-:S04]  /*0540*/  IMAD.WIDE R22, R11, 0x4, R22 ;  /* 0x000000040b167825 */ /* 0x002fc800078e0216 */
[----:B------:R-:W-:Y:S02]  /*0550*/  IMAD.WIDE R10, R3, 0x4, R20 ;  /* 0x00000004030a7825 */ /* 0x000fe400078e0214 */
[----:B------:R-:W2:Y:S02]  /*0560*/  LDG.E R20, desc[UR4][R20.64] ;  /* 0x0000000414147981 */ /* 0x000ea4000c1e1900 */
[----:B------:R-:W-:Y:S02]  /*0570*/  IMAD.WIDE R12, R5, 0x4, R22 ;  /* 0x00000004050c7825 */ /* 0x000fe400078e0216 */
[----:B------:R-:W2:Y:S02]  /*0580*/  LDG.E R22, desc[UR4][R22.64] ;  /* 0x0000000416167981 */ /* 0x000ea4000c1e1900 */
[----:B------:R-:W-:Y:S02]  /*0590*/  IMAD.WIDE R14, R3, 0x4, R10 ;  /* 0x00000004030e7825 */ /* 0x000fe400078e020a */
[----:B------:R-:W3:Y:S02]  /*05a0*/  LDG.E R11, desc[UR4][R10.64] ;  /* 0x000000040a0b7981 */ /* 0x000ee4000c1e1900 */
[----:B------:R-:W-:-:S02]  /*05b0*/  IMAD.WIDE R6, R5, 0x4, R12 ;  /* 0x0000000405067825 */ /* 0x000fc400078e020c */
[----:B------:R-:W3:Y:S02]  /*05c0*/  LDG.E R12, desc[UR4][R12.64] ;  /* 0x000000040c0c7981 */ /* 0x000ee4000c1e1900 */
[----:B------:R-:W-:Y:S02]  /*05d0*/  IMAD.WIDE R16, R3, 0x4, R14 ;  /* 0x0000000403107825 */ /* 0x000fe400078e020e */
[----:B------:R-:W4:Y:S02]  /*05e0*/  LDG.E R25, desc[UR4][R14.64] ;  /* 0x000000040e197981 */ /* 0x000f24000c1e1900 */
[----:B------:R-:W-:Y:S02]  /*05f0*/  IMAD.WIDE R18, R5, 0x4, R6 ;  /* 0x0000000405127825 */ /* 0x000fe400078e0206 */
[----:B------:R-:W4:Y:S04]  /*0600*/  LDG.E R6, desc[UR4][R6.64] ;  /* 0x0000000406067981 */ /* 0x000f28000c1e1900 */
[----:B------:R-:W5:Y:S04]  /*0610*/  LDG.E R17, desc[UR4][R16.64] ;  /* 0x0000000410117981 */ /* 0x000f68000c1e1900 */
[----:B------:R-:W5:Y:S01]  /*0620*/  LDG.E R18, desc[UR4][R18.64] ;  /* 0x0000000412127981 */ /* 0x000f62000c1e1900 */
[----:B------:R-:W-:Y:S01]  /*0630*/  IADD3 R8, PT, PT, R8, 0x4, RZ ;  /* 0x0000000408087810 */ /* 0x000fe20007ffe0ff */
[----:B--2---:R-:W-:-:S04]  /*0640*/  FFMA R20, R20, R22, R29 ;  /* 0x0000001614147223 */ /* 0x004fc8000000001d */
[----:B---3--:R-:W-:-:S04]  /*0650*/  FFMA R20, R11, R12, R20 ;  /* 0x0000000c0b147223 */ /* 0x008fc80000000014 */
[----:B----4-:R-:W-:-:S04]  /*0660*/  FFMA R20, R25, R6, R20 ;  /* 0x0000000619147223 */ /* 0x010fc80000000014 */
[----:B-----5:R-:W-:-:S07]  /*0670*/  FFMA R29, R17, R18, R20 ;  /* 0x00000012111d7223 */ /* 0x020fce0000000014 */
.L_x_6:
[----:B------:R-:W-:Y:S05]  /*0680*/  @!P2 BRA `(.L_x_3) ;  /* 0x00000000006ca947 */ /* 0x000fea0003800000 */
[----:B------:R-:W0:Y:S01]  /*0690*/  LDC.64 R14, c[0x0][0x390] ;  /* 0x0000e400ff0e7b82 */ /* 0x000e220000000a00 */
[----:B------:R-:W-:Y:S02]  /*06a0*/  ISETP.NE.AND P1, PT, R9, 0x1, PT ;  /* 0x000000010900780c */ /* 0x000fe40003f25270 */
[----:B------:R-:W-:-:S04]  /*06b0*/  LOP3.LUT R9, R4, 0x1, RZ, 0xc0, !PT ;  /* 0x0000000104097812 */ /* 0x000fc800078ec0ff */
[----:B------:R-:W-:Y:S01]  /*06c0*/  ISETP.NE.U32.AND P2, PT, R9, 0x1, PT ;  /* 0x000000010900780c */ /* 0x000fe20003f45070 */
[----:B------:R-:W1:Y:S06]  /*06d0*/  LDC.64 R12, c[0x0][0x398] ;  /* 0x0000e600ff0c7b82 */ /* 0x000e6c0000000a00 */
[C---:B------:R-:W-:Y:S02]  /*06e0*/  @P1 IMAD R19, R8.reuse, R3, R0 ;  /* 0x0000000308131224 */ /* 0x040fe400078e0200 */
[----:B------:R-:W2:Y:S01]  /*06f0*/  LDC.64 R10, c[0x0][0x390] ;  /* 0x0000e400ff0a7b82 */ /* 0x000ea20000000a00 */
[C---:B------:R-:W-:Y:S01]  /*0700*/  @P1 IMAD R9, R8.reuse, R5, R2 ;  /* 0x0000000508091224 */ /* 0x040fe200078e0202 */
[----:B------:R-:W-:-:S06]  /*0710*/  @P1 IADD3 R8, PT, PT, R8, 0x2, RZ ;  /* 0x0000000208081810 */ /* 0x000fcc0007ffe0ff */
[----:B------:R-:W3:Y:S01]  /*0720*/  LDC.64 R6, c[0x0][0x398] ;  /* 0x0000e600ff067b82 */ /* 0x000ee20000000a00 */
[----:B0-----:R-:W-:-:S04]  /*0730*/  @P1 IMAD.WIDE R18, R19, 0x4, R14 ;  /* 0x0000000413121825 */ /* 0x001fc800078e020e */
[----:B-1----:R-:W-:Y:S01]  /*0740*/  @P1 IMAD.WIDE R12, R9, 0x4, R12 ;  /* 0x00000004090c1825 */ /* 0x002fe200078e020c */
[----:B------:R-:W4:Y:S03]  /*0750*/  @P1 LDG.E R16, desc[UR4][R18.64] ;  /* 0x0000000412101981 */ /* 0x000f26000c1e1900 */
[C---:B------:R-:W-:Y:S02]  /*0760*/  @!P2 IMAD R17, R8.reuse, R3, R0 ;  /* 0x000000030811a224 */ /* 0x040fe400078e0200 */
[----:B------:R-:W-:Y:S02]  /*0770*/  @!P2 IMAD R21, R8, R5, R2 ;  /* 0x000000050815a224 */ /* 0x000fe400078e0202 */
[----:B------:R-:W-:-:S04]  /*0780*/  @P1 IMAD.WIDE R14, R3, 0x4, R18 ;  /* 0x00000004030e1825 */ /* 0x000fc800078e0212 */
[----:B------:R-:W-:Y:S02]  /*0790*/  @P1 IMAD.WIDE R8, R5, 0x4, R12 ;  /* 0x0000000405081825 */ /* 0x000fe400078e020c */
[----:B------:R-:W4:Y:S02]  /*07a0*/  @P1 LDG.E R12, desc[UR4][R12.64] ;  /* 0x000000040c0c1981 */ /* 0x000f24000c1e1900 */
[----:B--2---:R-:W-:Y:S02]  /*07b0*/  @!P2 IMAD.WIDE R10, R17, 0x4, R10 ;  /* 0x00000004110aa825 */ /* 0x004fe400078e020a */
[----:B------:R-:W2:Y:S02]  /*07c0*/  @P1 LDG.E R15, desc[UR4][R14.64] ;  /* 0x000000040e0f1981 */ /* 0x000ea4000c1e1900 */
[----:B---3--:R-:W-:Y:S02]  /*07d0*/  @!P2 IMAD.WIDE R6, R21, 0x4, R6 ;  /* 0x000000041506a825 */ /* 0x008fe400078e0206 */
[----:B------:R-:W2:Y:S04]  /*07e0*/  @P1 LDG.E R8, desc[UR4][R8.64] ;  /* 0x0000000408081981 */ /* 0x000ea8000c1e1900 */
[----:B------:R-:W3:Y:S04]  /*07f0*/  @!P2 LDG.E R10, desc[UR4][R10.64] ;  /* 0x000000040a0aa981 */ /* 0x000ee8000c1e1900 */
[----:B------:R-:W3:Y:S01]  /*0800*/  @!P2 LDG.E R6, desc[UR4][R6.64] ;  /* 0x000000040606a981 */ /* 0x000ee2000c1e1900 */
[----:B----4-:R-:W-:-:S04]  /*0810*/  @P1 FFMA R16, R16, R12, R29 ;  /* 0x0000000c10101223 */ /* 0x010fc8000000001d */
[----:B--2---:R-:W-:-:S04]  /*0820*/  @P1 FFMA R29, R15, R8, R16 ;  /* 0x000000080f1d1223 */ /* 0x004fc80000000010 */
[----:B---3--:R-:W-:-:S07]  /*0830*/  @!P2 FFMA R29, R10, R6, R29 ;  /* 0x000000060a1da223 */ /* 0x008fce000000001d */
.L_x_3:
[----:B------:R-:W0:Y:S01]  /*0840*/  LDC.64 R6, c[0x0][0x380] ;  /* 0x0000e000ff067b82 */ /* 0x000e220000000a00 */
[----:B------:R-:W-:Y:S01]  /*0850*/  ISETP.NE.AND P1, PT, R2, RZ, PT ;  /* 0x000000ff0200720c */ /* 0x000fe20003f25270 */
[----:B------:R-:W-:-:S04]  /*0860*/  IMAD R5, R0, R5, R2 ;  /* 0x0000000500057224 */ /* 0x000fc800078e0202 */
[----:B0-----:R-:W-:-:S05]  /*0870*/  IMAD.WIDE R6, R5, 0x4, R6 ;  /* 0x0000000405067825 */ /* 0x001fca00078e0206 */
[----:B------:R0:W-:Y:S03]  /*0880*/  REDG.E.ADD.F32.FTZ.RN.STRONG.GPU desc[UR4][R6.64], R29 ;  /* 0x0000001d060079a6 */ /* 0x0001e6000c12f304 */
[----:B------:R-:W-:Y:S05]  /*0890*/  @P1 EXIT ;  /* 0x000000000000194d */ /* 0x000fea0003800000 */
[----:B0-----:R-:W-:Y:S01]  /*08a0*/  HFMA2 R7, -RZ, RZ, 0, 0 ;  /* 0x00000000ff077431 */ /* 0x001fe200000001ff */
[----:B------:R-:W-:Y:S06]  /*08b0*/  @!P0 BRA `(.L_x_7) ;  /* 0x0000000400f48947 */ /* 0x000fec0003800000 */
[C---:B------:R-:W-:Y:S02]  /*08c0*/  ISETP.GE.U32.AND P0, PT, R4.reuse, 0x10, PT ;  /* 0x000000100400780c */ /* 0x040fe40003f06070 */
[----:B------:R-:W-:Y:S02]  /*08d0*/  CS2R R6, SRZ ;  /* 0x0000000000067805 */ /* 0x000fe4000001ff00 */
[----:B------:R-:W-:-:S04]  /*08e0*/  LOP3.LUT R5, R4, 0xf, RZ, 0xc0, !PT ;  /* 0x0000000f04057812 */ /* 0x000fc800078ec0ff */
[----:B------:R-:W-:-:S05]  /*08f0*/  ISETP.NE.AND P1, PT, R5, RZ, PT ;  /* 0x000000ff0500720c */ /* 0x000fca0003f25270 */
[----:B------:R-:W-:Y:S08]  /*0900*/  @!P0 BRA `(.L_x_8) ;  /* 0x0000000000e48947 */ /* 0x000ff00003800000 */
[----:B------:R-:W-:Y:S02]  /*0910*/  LOP3.LUT R6, R4, 0x7ffffff0, RZ, 0xc0, !PT ;  /* 0x7ffffff004067812 */ /* 0x000fe400078ec0ff */
[----:B------:R-:W-:Y:S02]  /*0920*/  MOV R7, RZ ;  /* 0x000000ff00077202 */ /* 0x000fe40000000f00 */
[----:B------:R-:W-:Y:S02]  /*0930*/  MOV R8, R0 ;  /* 0x0000000000087202 */ /* 0x000fe40000000f00 */
[----:B------:R-:W-:-:S07]  /*0940*/  IADD3 R9, PT, PT, -R6, RZ, RZ ;  /* 0x000000ff06097210 */ /* 0x000fce0007ffe1ff */
.L_x_9:
[----:B------:R-:W0:Y:S02]  /*0950*/  LDC.64 R14, c[0x0][0x390] ;  /* 0x0000e400ff0e7b82 */ /* 0x000e240000000a00 */
[----:B0-----:R-:W-:-:S05]  /*0960*/  IMAD.WIDE R14, R8, 0x4, R14 ;  /* 0x00000004080e7825 */ /* 0x001fca00078e020e */
[----:B------:R-:W2:Y:S01]  /*0970*/  LDG.E R2, desc[UR4][R14.64] ;  /* 0x000000040e027981 */ /* 0x000ea2000c1e1900 */
[----:B------:R-:W-:-:S04]  /*0980*/  IMAD.WIDE R28, R3, 0x4, R14 ;  /* 0x00000004031c7825 */ /* 0x000fc800078e020e */
[C---:B------:R-:W-:Y:S02]  /*0990*/  IMAD.WIDE R12, R3.reuse, 0x4, R28 ;  /* 0x00000004030c7825 */ /* 0x040fe400078e021c */
[----:B------:R-:W3:Y:S02]  /*09a0*/  LDG.E R28, desc[UR4][R28.64] ;  /* 0x000000041c1c7981 */ /* 0x000ee4000c1e1900 */
[C---:B------:R-:W-:Y:S02]  /*09b0*/  IMAD.WIDE R20, R3.reuse, 0x4, R12 ;  /* 0x0000000403147825 */ /* 0x040fe400078e020c */
[----:B------:R0:W4:Y:S04]  /*09c0*/  LDG.E R27, desc[UR4][R12.64] ;  /* 0x000000040c1b7981 */ /* 0x000128000c1e1900 */
[----:B------:R-:W5:Y:S01]  /*09d0*/  LDG.E R26, desc[UR4][R20.64] ;  /* 0x00000004141a7981 */ /* 0x000f62000c1e1900 */
[----:B------:R-:W-:-:S05]  /*09e0*/  IMAD.WIDE R24, R3, 0x4, R20 ;  /* 0x0000000403187825 */ /* 0x000fca00078e0214 */
[----:B------:R-:W5:Y:S01]  /*09f0*/  LDG.E R23, desc[UR4][R24.64] ;  /* 0x0000000418177981 */ /* 0x000f62000c1e1900 */
[----:B------:R-:W-:-:S05]  /*0a00*/  IMAD.WIDE R16, R3, 0x4, R24 ;  /* 0x0000000403107825 */ /* 0x000fca00078e0218 */
[----:B------:R1:W5:Y:S01]  /*0a10*/  LDG.E R22, desc[UR4][R16.64] ;  /* 0x0000000410167981 */ /* 0x000362000c1e1900 */
[----:B------:R-:W-:-:S04]  /*0a20*/  IMAD.WIDE R10, R3, 0x4, R16 ;  /* 0x00000004030a7825 */ /* 0x000fc800078e0210 */
[C---:B------:R-:W-:Y:S02]  /*0a30*/  IMAD.WIDE R18, R3.reuse, 0x4, R10 ;  /* 0x0000000403127825 */ /* 0x040fe400078e020a */
[----:B------:R-:W5:Y:S02]  /*0a40*/  LDG.E R11, desc[UR4][R10.64] ;  /* 0x000000040a0b7981 */ /* 0x000f64000c1e1900 */
[----:B0-----:R-:W-:-:S05]  /*0a50*/  IMAD.WIDE R12, R3, 0x4, R18 ;  /* 0x00000004030c7825 */ /* 0x001fca00078e0212 */
[----:B------:R-:W5:Y:S01]  /*0a60*/  LDG.E R29, desc[UR4][R12.64] ;  /* 0x000000040c1d7981 */ /* 0x000f62000c1e1900 */
[----:B------:R-:W-:-:S03]  /*0a70*/  IMAD.WIDE R14, R3, 0x4, R12 ;  /* 0x00000004030e7825 */ /* 0x000fc600078e020c */
[----:B------:R0:W5:Y:S01]  /*0a80*/  LDG.E R10, desc[UR4][R18.64] ;  /* 0x00000004120a7981 */ /* 0x000162000c1e1900 */
[----:B-1----:R-:W-:-:S03]  /*0a90*/  IMAD.WIDE R16, R3, 0x4, R14 ;  /* 0x0000000403107825 */ /* 0x002fc600078e020e */
[----:B------:R-:W5:Y:S01]  /*0aa0*/  LDG.E R14, desc[UR4][R14.64] ;  /* 0x000000040e0e7981 */ /* 0x000f62000c1e1900 */
[----:B0-----:R-:W-:-:S03]  /*0ab0*/  IMAD.WIDE R18, R3, 0x4, R16 ;  /* 0x0000000403127825 */ /* 0x001fc600078e0210 */
[----:B------:R0:W5:Y:S01]  /*0ac0*/  LDG.E R15, desc[UR4][R16.64] ;  /* 0x00000004100f7981 */ /* 0x000162000c1e1900 */
[----:B------:R-:W-:-:S03]  /*0ad0*/  IMAD.WIDE R20, R3, 0x4, R18 ;  /* 0x0000000403147825 */ /* 0x000fc600078e0212 */
[----:B------:R-:W5:Y:S01]  /*0ae0*/  LDG.E R18, desc[UR4][R18.64] ;  /* 0x0000000412127981 */ /* 0x000f62000c1e1900 */
[----:B------:R-:W-:-:S03]  /*0af0*/  IMAD.WIDE R24, R3, 0x4, R20 ;  /* 0x0000000403187825 */ /* 0x000fc600078e0214 */
[----:B------:R-:W5:Y:S01]  /*0b00*/  LDG.E R20, desc[UR4][R20.64] ;  /* 0x0000000414147981 */ /* 0x000f62000c1e1900 */
[----:B------:R-:W-:-:S03]  /*0b10*/  IMAD.WIDE R12, R3, 0x4, R24 ;  /* 0x00000004030c7825 */ /* 0x000fc600078e0218 */
[----:B------:R-:W5:Y:S01]  /*0b20*/  LDG.E R24, desc[UR4][R24.64] ;  /* 0x0000000418187981 */ /* 0x000f62000c1e1900 */
[----:B0-----:R-:W-:-:S03]  /*0b30*/  IMAD.WIDE R16, R3, 0x4, R12 ;  /* 0x0000000403107825 */ /* 0x001fc600078e020c */
[----:B------:R-:W5:Y:S04]  /*0b40*/  LDG.E R19, desc[UR4][R12.64] ;  /* 0x000000040c137981 */ /* 0x000f68000c1e1900 */
[----:B------:R-:W5:Y:S01]  /*0b50*/  LDG.E R16, desc[UR4][R16.64] ;  /* 0x0000000410107981 */ /* 0x000f62000c1e1900 */
[----:B------:R-:W-:-:S04]  /*0b60*/  IADD3 R9, PT, PT, R9, 0x10, RZ ;  /* 0x0000001009097810 */ /* 0x000fc80007ffe0ff */
[----:B------:R-:W-:Y:S02]  /*0b70*/  ISETP.NE.AND P0, PT, R9, RZ, PT ;  /* 0x000000ff0900720c */ /* 0x000fe40003f05270 */
[----:B------:R-:W-:Y:S01]  /*0b80*/  LEA R8, R3, R8, 0x4 ;  /* 0x0000000803087211 */ /* 0x000fe200078e20ff */
[----:B--2---:R-:W-:-:S04]  /*0b90*/  FADD R7, R2, R7 ;  /* 0x0000000702077221 */ /* 0x004fc80000000000 */
[----:B---3--:R-:W-:-:S04]  /*0ba0*/  FADD R28, R7, R28 ;  /* 0x0000001c071c7221 */ /* 0x008fc80000000000 */
[----:B----4-:R-:W-:-:S04]  /*0bb0*/  FADD R27, R28, R27 ;  /* 0x0000001b1c1b7221 */ /* 0x010fc80000000000 */
[----:B-----5:R-:W-:-:S04]  /*0bc0*/  FADD R26, R27, R26 ;  /* 0x0000001a1b1a7221 */ /* 0x020fc80000000000 */
[----:B------:R-:W-:-:S04]  /*0bd0*/  FADD R23, R26, R23 ;  /* 0x000000171a177221 */ /* 0x000fc80000000000 */
        /* <DEDUP_REMOVED lines=10> */
[----:B------:R-:W-:Y:S01]  /*0c80*/  FADD R7, R19, R16 ;  /* 0x0000001013077221 */ /* 0x000fe20000000000 */
[----:B------:R-:W-:Y:S06]  /*0c90*/  @P0 BRA `(.L_x_9) ;  /* 0xfffffffc002c0947 */ /* 0x000fec000383ffff */
.L_x_8:
[----:B------:R-:W-:Y:S05]  /*0ca0*/  @!P1 BRA `(.L_x_7) ;  /* 0x0000000000f89947 */ /* 0x000fea0003800000 */
[----:B------:R-:W-:Y:S02]  /*0cb0*/  ISETP.GE.U32.AND P0, PT, R5, 0x8, PT ;  /* 0x000000080500780c */ /* 0x000fe40003f06070 */
[----:B------:R-:W-:-:S04]  /*0cc0*/  LOP3.LUT R2, R4, 0x7, RZ, 0xc0, !PT ;  /* 0x0000000704027812 */ /* 0x000fc800078ec0ff */
[----:B------:R-:W-:-:S07]  /*0cd0*/  ISETP.NE.AND P1, PT, R2, RZ, PT ;  /* 0x000000ff0200720c */ /* 0x000fce0003f25270 */
[----:B------:R-:W-:Y:S06]  /*0ce0*/  @!P0 BRA `(.L_x_10) ;  /* 0x00000000006c8947 */ /* 0x000fec0003800000 */
[----:B------:R-:W0:Y:S01]  /*0cf0*/  LDC.64 R16, c[0x0][0x390] ;  /* 0x0000e400ff107b82 */ /* 0x000e220000000a00 */
[----:B------:R-:W-:-:S04]  /*0d00*/  IMAD R5, R6, R3, R0 ;  /* 0x0000000306057224 */ /* 0x000fc800078e0200 */
[----:B0-----:R-:W-:-:S04]  /*0d10*/  IMAD.WIDE R16, R5, 0x4, R16 ;  /* 0x0000000405107825 */ /* 0x001fc800078e0210 */
[C---:B------:R-:W-:Y:S02]  /*0d20*/  IMAD.WIDE R18, R3.reuse, 0x4, R16 ;  /* 0x0000000403127825 */ /* 0x040fe400078e0210 */
[----:B------:R-:W2:Y:S02]  /*0d30*/  LDG.E R16, desc[UR4][R16.64] ;  /* 0x0000000410107981 */ /* 0x000ea4000c1e1900 */
[C---:B------:R-:W-:Y:S02]  /*0d40*/  IMAD.WIDE R20, R3.reuse, 0x4, R18 ;  /* 0x0000000403147825 */ /* 0x040fe400078e0212 */
[----:B------:R-:W3:Y:S02]  /*0d50*/  LDG.E R19, desc[UR4][R18.64] ;  /* 0x0000000412137981 */ /* 0x000ee4000c1e1900 */
[C---:B------:R-:W-:Y:S02]  /*0d60*/  IMAD.WIDE R8, R3.reuse, 0x4, R20 ;  /* 0x0000000403087825 */ /* 0x040fe400078e0214 */
[----:B------:R-:W4:Y:S02]  /*0d70*/  LDG.E R21, desc[UR4][R20.64] ;  /* 0x0000000414157981 */ /* 0x000f24000c1e1900 */
[----:B------:R-:W-:-:S02]  /*0d80*/  IMAD.WIDE R22, R3, 0x4, R8 ;  /* 0x0000000403167825 */ /* 0x000fc400078e0208 */
[----:B------:R-:W5:Y:S02]  /*0d90*/  LDG.E R9, desc[UR4][R8.64] ;  /* 0x0000000408097981 */ /* 0x000f64000c1e1900 */
[C---:B------:R-:W-:Y:S02]  /*0da0*/  IMAD.WIDE R10, R3.reuse, 0x4, R22 ;  /* 0x00000004030a7825 */ /* 0x040fe400078e0216 */
[----:B------:R-:W5:Y:S02]  /*0db0*/  LDG.E R23, desc[UR4][R22.64] ;  /* 0x0000000416177981 */ /* 0x000f64000c1e1900 */
[C---:B------:R-:W-:Y:S02]  /*0dc0*/  IMAD.WIDE R12, R3.reuse, 0x4, R10 ;  /* 0x00000004030c7825 */ /* 0x040fe400078e020a */
[----:B------:R-:W5:Y:S02]  /*0dd0*/  LDG.E R11, desc[UR4][R10.64] ;  /* 0x000000040a0b7981 */ /* 0x000f64000c1e1900 */
[----:B------:R-:W-:-:S02]  /*0de0*/  IMAD.WIDE R14, R3, 0x4, R12 ;  /* 0x00000004030e7825 */ /* 0x000fc400078e020c */
[----:B------:R-:W5:Y:S04]  /*0df0*/  LDG.E R13, desc[UR4][R12.64] ;  /* 0x000000040c0d7981 */ /* 0x000f68000c1e1900 */
[----:B------:R-:W5:Y:S01]  /*0e00*/  LDG.E R15, desc[UR4][R14.64] ;  /* 0x000000040e0f7981 */ /* 0x000f62000c1e1900 */
[----:B------:R-:W-:Y:S01]  /*0e10*/  IADD3 R6, PT, PT, R6, 0x8, RZ ;  /* 0x0000000806067810 */ /* 0x000fe20007ffe0ff */
[----:B--2---:R-:W-:-:S04]  /*0e20*/  FADD R16, R7, R16 ;  /* 0x0000001007107221 */ /* 0x004fc80000000000 */
[----:B---3--:R-:W-:-:S04]  /*0e30*/  FADD R16, R16, R19 ;  /* 0x0000001310107221 */ /* 0x008fc80000000000 */
[----:B----4-:R-:W-:-:S04]  /*0e40*/  FADD R16, R16, R21 ;  /* 0x0000001510107221 */ /* 0x010fc80000000000 */
[----:B-----5:R-:W-:-:S04]  /*0e50*/  FADD R16, R16, R9 ;  /* 0x0000000910107221 */ /* 0x020fc80000000000 */
[----:B------:R-:W-:-:S04]  /*0e60*/  FADD R16, R16, R23 ;  /* 0x0000001710107221 */ /* 0x000fc80000000000 */
[----:B------:R-:W-:-:S04]  /*0e70*/  FADD R16, R16, R11 ;  /* 0x0000000b10107221 */ /* 0x000fc80000000000 */
[----:B------:R-:W-:-:S04]  /*0e80*/  FADD R16, R16, R13 ;  /* 0x0000000d10107221 */ /* 0x000fc80000000000 */
[----:B------:R-:W-:-:S07]  /*0e90*/  FADD R7, R16, R15 ;  /* 0x0000000f10077221 */ /* 0x000fce0000000000 */
.L_x_10:
        /* <DEDUP_REMOVED lines=12> */
[----:B------:R-:W-:Y:S02]  /*0f60*/  IMAD.WIDE R12, R3, 0x4, R10 ;  /* 0x00000004030c7825 */ /* 0x000fe400078e020a */
[----:B------:R-:W4:Y:S04]  /*0f70*/  LDG.E R10, desc[UR4][R10.64] ;  /* 0x000000040a0a7981 */ /* 0x000f28000c1e1900 */
[----:B------:R-:W5:Y:S01]  /*0f80*/  LDG.E R12, desc[UR4][R12.64] ;  /* 0x000000040c0c7981 */ /* 0x000f62000c1e1900 */
[----:B------:R-:W-:Y:S01]  /*0f90*/  IADD3 R6, PT, PT, R6, 0x4, RZ ;  /* 0x0000000406067810 */ /* 0x000fe20007ffe0ff */
[----:B--2---:R-:W-:-:S04]  /*0fa0*/  FADD R7, R7, R4 ;  /* 0x0000000407077221 */ /* 0x004fc80000000000 */
[----:B---3--:R-:W-:-:S04]  /*0fb0*/  FADD R7, R7, R8 ;  /* 0x0000000807077221 */ /* 0x008fc80000000000 */
[----:B----4-:R-:W-:-:S04]  /*0fc0*/  FADD R7, R7, R10 ;  /* 0x0000000a07077221 */ /* 0x010fc80000000000 */
[----:B-----5:R-:W-:-:S07]  /*0fd0*/  FADD R7, R7, R12 ;  /* 0x0000000c07077221 */ /* 0x020fce0000000000 */
.L_x_11:
[----:B------:R-:W-:Y:S05]  /*0fe0*/  @!P1 BRA `(.L_x_7) ;  /* 0x0000000000289947 */ /* 0x000fea0003800000 */
[----:B------:R-:W0:Y:S01]  /*0ff0*/  LDC.64 R8, c[0x0][0x390] ;  /* 0x0000e400ff087b82 */ /* 0x000e220000000a00 */
[----:B------:R-:W-:Y:S01]  /*1000*/  IMAD R6, R6, R3, R0 ;  /* 0x0000000306067224 */ /* 0x000fe200078e0200 */
[----:B------:R-:W-:-:S07]  /*1010*/  IADD3 R2, PT, PT, -R14, RZ, RZ ;  /* 0x000000ff0e027210 */ /* 0x000fce0007ffe1ff */
.L_x_12:
[----:B0-----:R-:W-:-:S06]  /*1020*/  IMAD.WIDE R4, R6, 0x4, R8 ;  /* 0x0000000406047825 */ /* 0x001fcc00078e0208 */
[----:B------:R-:W2:Y:S01]  /*1030*/  LDG.E R4, desc[UR4][R4.64] ;  /* 0x0000000404047981 */ /* 0x000ea2000c1e1900 */
[----:B------:R-:W-:Y:S02]  /*1040*/  IADD3 R2, PT, PT, R2, 0x1, RZ ;  /* 0x0000000102027810 */ /* 0x000fe40007ffe0ff */
[----:B------:R-:W-:Y:S02]  /*1050*/  IADD3 R6, PT, PT, R6, R3, RZ ;  /* 0x0000000306067210 */ /* 0x000fe40007ffe0ff */
[----:B------:R-:W-:Y:S01]  /*1060*/  ISETP.NE.AND P0, PT, R2, RZ, PT ;  /* 0x000000ff0200720c */ /* 0x000fe20003f05270 */
[----:B--2---:R-:W-:-:S12]  /*1070*/  FADD R7, R4, R7 ;  /* 0x0000000704077221 */ /* 0x004fd80000000000 */
[----:B------:R-:W-:Y:S05]  /*1080*/  @P0 BRA `(.L_x_12) ;  /* 0xfffffffc00e40947 */ /* 0x000fea000383ffff */
.L_x_7:
[----:B------:R-:W0:Y:S02]  /*1090*/  LDC.64 R2, c[0x0][0x388] ;  /* 0x0000e200ff027b82 */ /* 0x000e240000000a00 */
[----:B0-----:R-:W-:-:S05]  /*10a0*/  IMAD.WIDE.U32 R2, R0, 0x4, R2 ;  /* 0x0000000400027825 */ /* 0x001fca00078e0002 */
[----:B------:R-:W-:Y:S01]  /*10b0*/  REDG.E.ADD.F32.FTZ.RN.STRONG.GPU desc[UR4][R2.64], R7 ;  /* 0x00000007020079a6 */ /* 0x000fe2000c12f304 */
[----:B------:R-:W-:Y:S05]  /*10c0*/  EXIT ;  /* 0x000000000000794d */ /* 0x000fea0003800000 */
.L_x_13:
        /* <DEDUP_REMOVED lines=11> */
.L_x_59:


//--------------------- .text._Z31compute_output_gradients_kernelPfS_Pii --------------------------
	.section	.text._Z31compute_output_gradients_kernelPfS_Pii,"ax",@progbits
	.align	128
        .global         _Z31compute_output_gradients_kernelPfS_Pii
        .type           _Z31compute_output_gradients_kernelPfS_Pii,@function
        .size           _Z31compute_output_gradients_kernelPfS_Pii,(.L_x_60 - _Z31compute_output_gradients_kernelPfS_Pii)
        .other          _Z31compute_output_gradients_kernelPfS_Pii,@"STO_CUDA_ENTRY STV_DEFAULT"
_Z31compute_output_gradients_kernelPfS_Pii:
.text._Z31compute_output_gradients_kernelPfS_Pii:
        /* <DEDUP_REMOVED lines=9> */
[----:B------:R-:W1:Y:S01]  /*0090*/  LDCU.64 UR4, c[0x0][0x358] ;  /* 0x00006b00ff0477ac */ /* 0x000e620008000a00 */
[----:B------:R-:W-:-:S06]  /*00a0*/  IMAD R7, R9, 0xa, RZ ;  /* 0x0000000a09077824 */ /* 0x000fcc00078e02ff */
[----:B------:R-:W2:Y:S01]  /*00b0*/  LDC.64 R2, c[0x0][0x380] ;  /* 0x0000e000ff027b82 */ /* 0x000ea20000000a00 */
[----:B0-----:R-:W-:-:S05]  /*00c0*/  IMAD.WIDE R4, R7, 0x4, R4 ;  /* 0x0000000407047825 */ /* 0x001fca00078e0204 */
[----:B-1----:R-:W3:Y:S01]  /*00d0*/  LDG.E R11, desc[UR4][R4.64] ;  /* 0x00000004040b7981 */ /* 0x002ee2000c1e1900 */
[----:B--2---:R-:W-:-:S05]  /*00e0*/  IMAD.WIDE R2, R7, 0x4, R2 ;  /* 0x0000000407027825 */ /* 0x004fca00078e0202 */
[----:B---3--:R-:W-:Y:S04]  /*00f0*/  STG.E desc[UR4][R2.64], R11 ;  /* 0x0000000b02007986 */ /* 0x008fe8000c101904 */
[----:B------:R-:W2:Y:S04]  /*0100*/  LDG.E R7, desc[UR4][R4.64+0x4] ;  /* 0x0000040404077981 */ /* 0x000ea8000c1e1900 */
[----:B--2---:R0:W-:Y:S04]  /*0110*/  STG.E desc[UR4][R2.64+0x4], R7 ;  /* 0x0000040702007986 */ /* 0x0041e8000c101904 */
[----:B------:R-:W2:Y:S01]  /*0120*/  LDG.E R13, desc[UR4][R4.64+0x8] ;  /* 0x00000804040d7981 */ /* 0x000ea2000c1e1900 */
[----:B0-----:R-:W0:Y:S03]  /*0130*/  LDC.64 R6, c[0x0][0x390] ;  /* 0x0000e400ff067b82 */ /* 0x001e260000000a00 */
[----:B--2---:R1:W-:Y:S04]  /*0140*/  STG.E desc[UR4][R2.64+0x8], R13 ;  /* 0x0000080d02007986 */ /* 0x0043e8000c101904 */
[----:B------:R-:W2:Y:S04]  /*0150*/  LDG.E R15, desc[UR4][R4.64+0xc] ;  /* 0x00000c04040f7981 */ /* 0x000ea8000c1e1900 */
[----:B--2---:R2:W-:Y:S04]  /*0160*/  STG.E desc[UR4][R2.64+0xc], R15 ;  /* 0x00000c0f02007986 */ /* 0x0045e8000c101904 */
[----:B------:R-:W3:Y:S04]  /*0170*/  LDG.E R17, desc[UR4][R4.64+0x10] ;  /* 0x0000100404117981 */ /* 0x000ee8000c1e1900 */
[----:B---3--:R-:W-:Y:S04]  /*0180*/  STG.E desc[UR4][R2.64+0x10], R17 ;  /* 0x0000101102007986 */ /* 0x008fe8000c101904 */
[----:B------:R-:W3:Y:S04]  /*0190*/  LDG.E R19, desc[UR4][R4.64+0x14] ;  /* 0x0000140404137981 */ /* 0x000ee8000c1e1900 */
[----:B---3--:R-:W-:Y:S04]  /*01a0*/  STG.E desc[UR4][R2.64+0x14], R19 ;  /* 0x0000141302007986 */ /* 0x008fe8000c101904 */
[----:B------:R-:W3:Y:S04]  /*01b0*/  LDG.E R11, desc[UR4][R4.64+0x18] ;  /* 0x00001804040b7981 */ /* 0x000ee8000c1e1900 */
[----:B---3--:R3:W-:Y:S04]  /*01c0*/  STG.E desc[UR4][R2.64+0x18], R11 ;  /* 0x0000180b02007986 */ /* 0x0087e8000c101904 */
[----:B------:R-:W4:Y:S04]  /*01d0*/  LDG.E R21, desc[UR4][R4.64+0x1c] ;  /* 0x00001c0404157981 */ /* 0x000f28000c1e1900 */
[----:B----4-:R-:W-:Y:S04]  /*01e0*/  STG.E desc[UR4][R2.64+0x1c], R21 ;  /* 0x00001c1502007986 */ /* 0x010fe8000c101904 */
[----:B-1----:R-:W4:Y:S01]  /*01f0*/  LDG.E R13, desc[UR4][R4.64+0x20] ;  /* 0x00002004040d7981 */ /* 0x002f22000c1e1900 */
[----:B0-----:R-:W-:-:S03]  /*0200*/  IMAD.WIDE R6, R9, 0x4, R6 ;  /* 0x0000000409067825 */ /* 0x001fc600078e0206 */
[----:B----4-:R-:W-:Y:S04]  /*0210*/  STG.E desc[UR4][R2.64+0x20], R13 ;  /* 0x0000200d02007986 */ /* 0x010fe8000c101904 */
[----:B--2---:R-:W2:Y:S04]  /*0220*/  LDG.E R15, desc[UR4][R4.64+0x24] ;  /* 0x00002404040f7981 */ /* 0x004ea8000c1e1900 */
[----:B--2---:R-:W-:Y:S04]  /*0230*/  STG.E desc[UR4][R2.64+0x24], R15 ;  /* 0x0000240f02007986 */ /* 0x004fe8000c101904 */
[----:B------:R-:W2:Y:S02]  /*0240*/  LDG.E R7, desc[UR4][R6.64] ;  /* 0x0000000406077981 */ /* 0x000ea4000c1e1900 */
[----:B--2---:R-:W-:-:S05]  /*0250*/  IMAD.WIDE R8, R7, 0x4, R2 ;  /* 0x0000000407087825 */ /* 0x004fca00078e0202 */
[----:B------:R-:W3:Y:S02]  /*0260*/  LDG.E R0, desc[UR4][R8.64] ;  /* 0x0000000408007981 */ /* 0x000ee4000c1e1900 */
[----:B---3--:R-:W-:-:S05]  /*0270*/  FADD R11, R0, -1 ;  /* 0xbf800000000b7421 */ /* 0x008fca0000000000 */
[----:B------:R-:W-:Y:S01]  /*0280*/  STG.E desc[UR4][R8.64], R11 ;  /* 0x0000000b08007986 */ /* 0x000fe2000c101904 */
[----:B------:R-:W-:Y:S05]  /*0290*/  EXIT ;  /* 0x000000000000794d */ /* 0x000fea0003800000 */
.L_x_14:
        /* <DEDUP_REMOVED lines=14> */
.L_x_60:


//--------------------- .text._Z16zero_grad_kernelPfi --------------------------
	.section	.text._Z16zero_grad_kernelPfi,"ax",@progbits
	.align	128
        .global         _Z16zero_grad_kernelPfi
        .type           _Z16zero_grad_kernelPfi,@function
        .size           _Z16zero_grad_kernelPfi,(.L_x_61 - _Z16zero_grad_kernelPfi)
        .other          _Z16zero_grad_kernelPfi,@"STO_CUDA_ENTRY STV_DEFAULT"
_Z16zero_grad_kernelPfi:
.text._Z16zero_grad_kernelPfi:
        /* <DEDUP_REMOVED lines=10> */
[----:B0-----:R-:W-:-:S05]  /*00a0*/  IMAD.WIDE R2, R5, 0x4, R2 ;  /* 0x0000000405027825 */ /* 0x001fca00078e0202 */
[----:B-1----:R-:W-:Y:S01]  /*00b0*/  STG.E desc[UR4][R2.64], RZ ;  /* 0x000000ff02007986 */ /* 0x002fe2000c101904 */
[----:B------:R-:W-:Y:S05]  /*00c0*/  EXIT ;  /* 0x000000000000794d */ /* 0x000fea0003800000 */
.L_x_15:
        /* <DEDUP_REMOVED lines=11> */
.L_x_61:


//--------------------- .text._Z21clip_gradients_kernelPfif --------------------------
	.section	.text._Z21clip_gradients_kernelPfif,"ax",@progbits
	.align	128
        .global         _Z21clip_gradients_kernelPfif
        .type           _Z21clip_gradients_kernelPfif,@function
        .size           _Z21clip_gradients_kernelPfif,(.L_x_62 - _Z21clip_gradients_kernelPfif)
        .other          _Z21clip_gradients_kernelPfif,@"STO_CUDA_ENTRY STV_DEFAULT"
_Z21clip_gradients_kernelPfif:
.text._Z21clip_gradients_kernelPfif:
        /* <DEDUP_REMOVED lines=10> */
[----:B0-----:R-:W-:-:S06]  /*00a0*/  IMAD.WIDE R2, R5, 0x4, R2 ;  /* 0x0000000405027825 */ /* 0x001fcc00078e0202 */
[----:B------:R-:W0:Y:S01]  /*00b0*/  LDC R5, c[0x0][0x38c] ;  /* 0x0000e300ff057b82 */ /* 0x000e220000000800 */
[----:B-1----:R-:W0:Y:S02]  /*00c0*/  LDG.E R0, desc[UR4][R2.64] ;  /* 0x0000000402007981 */ /* 0x002e24000c1e1900 */
[----:B0-----:R-:W-:-:S13]  /*00d0*/  FSETP.GT.AND P0, PT, R0, R5, PT ;  /* 0x000000050000720b */ /* 0x001fda0003f04000 */
[----:B------:R0:W-:Y:S01]  /*00e0*/  @P0 STG.E desc[UR4][R2.64], R5 ;  /* 0x0000000502000986 */ /* 0x0001e2000c101904 */
[----:B------:R-:W-:Y:S05]  /*00f0*/  @P0 EXIT ;  /* 0x000000000000094d */ /* 0x000fea0003800000 */
[----:B------:R-:W-:-:S13]  /*0100*/  FSETP.GEU.AND P0, PT, R0, -R5, PT ;  /* 0x800000050000720b */ /* 0x000fda0003f0e000 */
[----:B------:R-:W-:Y:S05]  /*0110*/  @P0 EXIT ;  /* 0x000000000000094d */ /* 0x000fea0003800000 */
[----:B0-----:R-:W-:-:S05]  /*0120*/  FADD R5, -R5, -RZ ;  /* 0x800000ff05057221 */ /* 0x001fca0000000100 */
[----:B------:R-:W-:Y:S01]  /*0130*/  STG.E desc[UR4][R2.64], R5 ;  /* 0x0000000502007986 */ /* 0x000fe2000c101904 */
[----:B------:R-:W-:Y:S05]  /*0140*/  EXIT ;  /* 0x000000000000794d */ /* 0x000fea0003800000 */
.L_x_16:
        /* <DEDUP_REMOVED lines=11> */
.L_x_62:


//--------------------- .text._Z14softmax_kernelPfii --------------------------
	.section	.text._Z14softmax_kernelPfii,"ax",@progbits
	.align	128
        .global         _Z14softmax_kernelPfii
        .type           _Z14softmax_kernelPfii,@function
        .size           _Z14softmax_kernelPfii,(.L_x_55 - _Z14softmax_kernelPfii)
        .other          _Z14softmax_kernelPfii,@"STO_CUDA_ENTRY STV_DEFAULT"
_Z14softmax_kernelPfii:
.text._Z14softmax_kernelPfii:
[----:B------:R-:W-:Y:S08]  /*0000*/  LDC R1, c[0x0][0x37c] ;  /* 0x0000df00ff017b82 */ /* 0x000ff00000000800 */
[----:B------:R-:W0:Y:S08]  /*0010*/  S2UR UR6, SR_CTAID.X ;  /* 0x00000000000679c3 */ /* 0x000e300000002500 */
[----:B------:R-:W0:Y:S02]  /*0020*/  LDC R0, c[0x0][0x388] ;  /* 0x0000e200ff007b82 */ /* 0x000e240000000800 */
[----:B0-----:R-:W-:-:S13]  /*0030*/  ISETP.LE.AND P0, PT, R0, UR6, PT ;  /* 0x0000000600007c0c */ /* 0x001fda000bf03270 */
[----:B------:R-:W-:Y:S05]  /*0040*/  @P0 EXIT ;  /* 0x000000000000094d */ /* 0x000fea0003800000 */
[----:B------:R-:W0:Y:S01]  /*0050*/  S2R R2, SR_TID.X ;  /* 0x0000000000027919 */ /* 0x000e220000002100 */
[----:B------:R-:W0:Y:S01]  /*0060*/  LDC R8, c[0x0][0x38c] ;  /* 0x0000e300ff087b82 */ /* 0x000e220000000800 */
[----:B------:R-:W1:Y:S01]  /*0070*/  LDCU UR7, c[0x0][0x360] ;  /* 0x00006c00ff0777ac */ /* 0x000e620008000800 */
[----:B------:R-:W-:Y:S01]  /*0080*/  BSSY.RECONVERGENT B0, `(.L_x_17) ;  /* 0x000000f000007945 */ /* 0x000fe20003800200 */
[----:B------:R-:W-:Y:S01]  /*0090*/  IMAD.MOV.U32 R0, RZ, RZ, -0x800000 ;  /* 0xff800000ff007424 */ /* 0x000fe200078e00ff */
[----:B------:R-:W2:Y:S01]  /*00a0*/  LDCU.64 UR8, c[0x0][0x358] ;  /* 0x00006b00ff0877ac */ /* 0x000ea20008000a00 */
[----:B0-----:R-:W-:-:S13]  /*00b0*/  ISETP.GE.AND P0, PT, R2, R8, PT ;  /* 0x000000080200720c */ /* 0x001fda0003f06270 */
[----:B-12---:R-:W-:Y:S05]  /*00c0*/  @P0 BRA `(.L_x_18) ;  /* 0x0000000000280947 */ /* 0x006fea0003800000 */
[----:B------:R-:W0:Y:S01]  /*00d0*/  LDC.64 R6, c[0x0][0x380] ;  /* 0x0000e000ff067b82 */ /* 0x000e220000000a00 */
[----:B------:R-:W-:Y:S02]  /*00e0*/  IMAD.MOV.U32 R0, RZ, RZ, -0x800000 ;  /* 0xff800000ff007424 */ /* 0x000fe400078e00ff */
[----:B------:R-:W-:-:S07]  /*00f0*/  IMAD.MOV.U32 R3, RZ, RZ, R2 ;  /* 0x000000ffff037224 */ /* 0x000fce00078e0002 */
.L_x_19:
[----:B------:R-:W-:-:S04]  /*0100*/  IMAD R5, R8, UR6, R3 ;  /* 0x0000000608057c24 */ /* 0x000fc8000f8e0203 */
[----:B0-----:R-:W-:-:S06]  /*0110*/  IMAD.WIDE R4, R5, 0x4, R6 ;  /* 0x0000000405047825 */ /* 0x001fcc00078e0206 */
[----:B------:R-:W2:Y:S01]  /*0120*/  LDG.E R5, desc[UR8][R4.64] ;  /* 0x0000000804057981 */ /* 0x000ea2000c1e1900 */
[----:B------:R-:W-:-:S05]  /*0130*/  VIADD R3, R3, UR7 ;  /* 0x0000000703037c36 */ /* 0x000fca0008000000 */
[----:B------:R-:W-:Y:S02]  /*0140*/  ISETP.GE.AND P0, PT, R3, R8, PT ;  /* 0x000000080300720c */ /* 0x000fe40003f06270 */
[----:B--2---:R-:W-:-:S11]  /*0150*/  FMNMX R0, R5, R0, !PT ;  /* 0x0000000005007209 */ /* 0x004fd60007800000 */
[----:B------:R-:W-:Y:S05]  /*0160*/  @!P0 BRA `(.L_x_19) ;  /* 0xfffffffc00e48947 */ /* 0x000fea000383ffff */
.L_x_18:
[----:B------:R-:W-:Y:S05]  /*0170*/  BSYNC.RECONVERGENT B0 ;  /* 0x0000000000007941 */ /* 0x000fea0003800200 */
.L_x_17:
[----:B------:R-:W0:Y:S01]  /*0180*/  S2UR UR5, SR_CgaCtaId ;  /* 0x00000000000579c3 */ /* 0x000e220000008800 */
[----:B------:R-:W-:Y:S01]  /*0190*/  UMOV UR4, 0x400 ;  /* 0x0000040000047882 */ /* 0x000fe20000000000 */
[----:B------:R-:W-:Y:S02]  /*01a0*/  UISETP.GE.U32.AND UP0, UPT, UR7, 0x2, UPT ;  /* 0x000000020700788c */ /* 0x000fe4000bf06070 */
[----:B0-----:R-:W-:-:S06]  /*01b0*/  ULEA UR4, UR5, UR4, 0x18 ;  /* 0x0000000405047291 */ /* 0x001fcc000f8ec0ff */
[----:B------:R-:W-:-:S05]  /*01c0*/  LEA R5, R2, UR4, 0x2 ;  /* 0x0000000402057c11 */ /* 0x000fca000f8e10ff */
[----:B------:R0:W-:Y:S01]  /*01d0*/  STS [R5], R0 ;  /* 0x0000000005007388 */ /* 0x0001e20000000800 */
[----:B------:R-:W-:Y:S06]  /*01e0*/  BAR.SYNC.DEFER_BLOCKING 0x0 ;  /* 0x0000000000007b1d */ /* 0x000fec0000010000 */
[----:B------:R-:W-:Y:S05]  /*01f0*/  BRA.U !UP0, `(.L_x_20) ;  /* 0x0000000108307547 */ /* 0x000fea000b800000 */
[----:B0-----:R-:W-:-:S07]  /*0200*/  IMAD.U32 R0, RZ, RZ, UR7 ;  /* 0x00000007ff007e24 */ /* 0x001fce000f8e00ff */
.L_x_21:
[----:B------:R-:W-:-:S04]  /*0210*/  SHF.R.U32.HI R6, RZ, 0x1, R0 ;  /* 0x00000001ff067819 */ /* 0x000fc80000011600 */
[----:B------:R-:W-:-:S13]  /*0220*/  ISETP.GE.U32.AND P0, PT, R2, R6, PT ;  /* 0x000000060200720c */ /* 0x000fda0003f06070 */
[----:B------:R-:W-:Y:S01]  /*0230*/  @!P0 LEA R4, R6, R5, 0x2 ;  /* 0x0000000506048211 */ /* 0x000fe200078e10ff */
[----:B------:R-:W-:Y:S05]  /*0240*/  @!P0 LDS R3, [R5] ;  /* 0x0000000005038984 */ /* 0x000fea0000000800 */
[----:B------:R-:W0:Y:S02]  /*0250*/  @!P0 LDS R4, [R4] ;  /* 0x0000000004048984 */ /* 0x000e240000000800 */
[----:B0-----:R-:W-:-:S05]  /*0260*/  @!P0 FMNMX R3, R3, R4, !PT ;  /* 0x0000000403038209 */ /* 0x001fca0007800000 */
[----:B------:R1:W-:Y:S01]  /*0270*/  @!P0 STS [R5], R3 ;  /* 0x0000000305008388 */ /* 0x0003e20000000800 */
[----:B------:R-:W-:Y:S01]  /*0280*/  BAR.SYNC.DEFER_BLOCKING 0x0 ;  /* 0x0000000000007b1d */ /* 0x000fe20000010000 */
[----:B------:R-:W-:Y:S01]  /*0290*/  ISETP.GT.U32.AND P0, PT, R0, 0x3, PT ;  /* 0x000000030000780c */ /* 0x000fe20003f04070 */
[----:B------:R-:W-:-:S12]  /*02a0*/  IMAD.MOV.U32 R0, RZ, RZ, R6 ;  /* 0x000000ffff007224 */ /* 0x000fd800078e0006 */
[----:B-1----:R-:W-:Y:S05]  /*02b0*/  @P0 BRA `(.L_x_21) ;  /* 0xfffffffc00d40947 */ /* 0x002fea000383ffff */
.L_x_20:
[----:B------:R-:W1:Y:S01]  /*02c0*/  LDC R14, c[0x0][0x38c] ;  /* 0x0000e300ff0e7b82 */ /* 0x000e620000000800 */
[----:B------:R-:W-:Y:S01]  /*02d0*/  UMOV UR4, 0x400 ;  /* 0x0000040000047882 */ /* 0x000fe20000000000 */
[----:B------:R-:W-:Y:S01]  /*02e0*/  BSSY.RECONVERGENT B0, `(.L_x_22) ;  /* 0x000001c000007945 */ /* 0x000fe20003800200 */
[----:B0-----:R-:W-:-:S05]  /*02f0*/  IMAD.MOV.U32 R0, RZ, RZ, RZ ;  /* 0x000000ffff007224 */ /* 0x001fca00078e00ff */
[----:B------:R-:W0:Y:S01]  /*0300*/  S2UR UR5, SR_CgaCtaId ;  /* 0x00000000000579c3 */ /* 0x000e220000008800 */
[----:B-1----:R-:W-:Y:S01]  /*0310*/  ISETP.GE.AND P0, PT, R2, R14, PT ;  /* 0x0000000e0200720c */ /* 0x002fe20003f06270 */
[----:B0-----:R-:W-:-:S09]  /*0320*/  ULEA UR4, UR5, UR4, 0x18 ;  /* 0x0000000405047291 */ /* 0x001fd2000f8ec0ff */
[----:B------:R-:W0:Y:S01]  /*0330*/  LDS R8, [UR4] ;  /* 0x00000004ff087984 */ /* 0x000e220008000800 */
[----:B------:R-:W-:Y:S06]  /*0340*/  BAR.SYNC.DEFER_BLOCKING 0x0 ;  /* 0x0000000000007b1d */ /* 0x000fec0000010000 */
[----:B------:R-:W-:Y:S05]  /*0350*/  @P0 BRA `(.L_x_23) ;  /* 0x0000000000500947 */ /* 0x000fea0003800000 */
[----:B------:R-:W1:Y:S01]  /*0360*/  LDC.64 R4, c[0x0][0x380] ;  /* 0x0000e000ff047b82 */ /* 0x000e620000000a00 */
[----:B------:R-:W-:Y:S02]  /*0370*/  IMAD.MOV.U32 R0, RZ, RZ, RZ ;  /* 0x000000ffff007224 */ /* 0x000fe400078e00ff */
[----:B------:R-:W-:-:S07]  /*0380*/  IMAD.MOV.U32 R3, RZ, RZ, R2 ;  /* 0x000000ffff037224 */ /* 0x000fce00078e0002 */
.L_x_24:
[----:B------:R-:W-:-:S04]  /*0390*/  IMAD R7, R14, UR6, R3 ;  /* 0x000000060e077c24 */ /* 0x000fc8000f8e0203 */
[----:B-1----:R-:W-:-:S06]  /*03a0*/  IMAD.WIDE R6, R7, 0x4, R4 ;  /* 0x0000000407067825 */ /* 0x002fcc00078e0204 */
[----:B------:R-:W0:Y:S01]  /*03b0*/  LDG.E R7, desc[UR8][R6.64] ;  /* 0x0000000806077981 */ /* 0x000e22000c1e1900 */
[----:B------:R-:W-:Y:S02]  /*03c0*/  HFMA2 R10, -RZ, RZ, 0.96630859375, -0.0022525787353515625 ;  /* 0x3bbb989dff0a7431 */ /* 0x000fe400000001ff */
[----:B------:R-:W-:Y:S02]  /*03d0*/  IMAD.MOV.U32 R11, RZ, RZ, 0x437c0000 ;  /* 0x437c0000ff0b7424 */ /* 0x000fe400078e00ff */
[----:B------:R-:W-:-:S05]  /*03e0*/  VIADD R3, R3, UR7 ;  /* 0x0000000703037c36 */ /* 0x000fca0008000000 */
[----:B------:R-:W-:Y:S01]  /*03f0*/  ISETP.GE.AND P0, PT, R3, R14, PT ;  /* 0x0000000e0300720c */ /* 0x000fe20003f06270 */
[----:B0-----:R-:W-:-:S04]  /*0400*/  FADD R9, -R8, R7 ;  /* 0x0000000708097221 */ /* 0x001fc80000000100 */
[----:B------:R-:W-:-:S04]  /*0410*/  FFMA.SAT R10, R9, R10, 0.5 ;  /* 0x3f000000090a7423 */ /* 0x000fc8000000200a */
[----:B------:R-:W-:-:S04]  /*0420*/  FFMA.RM R10, R10, R11, 12582913 ;  /* 0x4b4000010a0a7423 */ /* 0x000fc8000000400b */
[C---:B------:R-:W-:Y:S01]  /*0430*/  FADD R12, R10.reuse, -12583039 ;  /* 0xcb40007f0a0c7421 */ /* 0x040fe20000000000 */
[----:B------:R-:W-:-:S03]  /*0440*/  IMAD.SHL.U32 R7, R10, 0x800000, RZ ;  /* 0x008000000a077824 */ /* 0x000fc600078e00ff */
[----:B------:R-:W-:-:S04]  /*0450*/  FFMA R12, R9, 1.4426950216293334961, -R12 ;  /* 0x3fb8aa3b090c7823 */ /* 0x000fc8000000080c */
[----:B------:R-:W-:-:S06]  /*0460*/  FFMA R12, R9, 1.925963033500011079e-08, R12 ;  /* 0x32a57060090c7823 */ /* 0x000fcc000000000c */
[----:B------:R-:W0:Y:S02]  /*0470*/  MUFU.EX2 R12, R12 ;  /* 0x0000000c000c7308 */ /* 0x000e240000000800 */
[----:B0-----:R-:W-:Y:S01]  /*0480*/  FFMA R0, R7, R12, R0 ;  /* 0x0000000c07007223 */ /* 0x001fe20000000000 */
[----:B------:R-:W-:Y:S06]  /*0490*/  @!P0 BRA `(.L_x_24) ;  /* 0xfffffffc00bc8947 */ /* 0x000fec000383ffff */
.L_x_23:
[----:B------:R-:W-:Y:S05]  /*04a0*/  BSYNC.RECONVERGENT B0 ;  /* 0x0000000000007941 */ /* 0x000fea0003800200 */
.L_x_22:
[----:B------:R-:W-:Y:S02]  /*04b0*/  ULEA UR4, UR7, UR4, 0x2 ;  /* 0x0000000407047291 */ /* 0x000fe4000f8e10ff */
[----:B------:R-:W-:-:S04]  /*04c0*/  UISETP.GE.U32.AND UP0, UPT, UR7, 0x2, UPT ;  /* 0x000000020700788c */ /* 0x000fc8000bf06070 */
[----:B------:R-:W-:-:S05]  /*04d0*/  LEA R5, R2, UR4, 0x2 ;  /* 0x0000000402057c11 */ /* 0x000fca000f8e10ff */
[----:B------:R1:W-:Y:S01]  /*04e0*/  STS [R5], R0 ;  /* 0x0000000005007388 */ /* 0x0003e20000000800 */
[----:B------:R-:W-:Y:S06]  /*04f0*/  BAR.SYNC.DEFER_BLOCKING 0x0 ;  /* 0x0000000000007b1d */ /* 0x000fec0000010000 */
[----:B------:R-:W-:Y:S05]  /*0500*/  BRA.U !UP0, `(.L_x_25) ;  /* 0x0000000108307547 */ /* 0x000fea000b800000 */
[----:B-1----:R-:W-:-:S07]  /*0510*/  IMAD.U32 R0, RZ, RZ, UR7 ;  /* 0x00000007ff007e24 */ /* 0x002fce000f8e00ff */
.L_x_26:
[----:B------:R-:W-:-:S04]  /*0520*/  SHF.R.U32.HI R6, RZ, 0x1, R0 ;  /* 0x00000001ff067819 */ /* 0x000fc80000011600 */
[----:B------:R-:W-:-:S13]  /*0530*/  ISETP.GE.U32.AND P0, PT, R2, R6, PT ;  /* 0x000000060200720c */ /* 0x000fda0003f06070 */
[----:B------:R-:W-:Y:S01]  /*0540*/  @!P0 LEA R3, R6, R5, 0x2 ;  /* 0x0000000506038211 */ /* 0x000fe200078e10ff */
[----:B------:R-:W-:Y:S05]  /*0550*/  @!P0 LDS R4, [R5] ;  /* 0x0000000005048984 */ /* 0x000fea0000000800 */
[----:B------:R-:W1:Y:S02]  /*0560*/  @!P0 LDS R3, [R3] ;  /* 0x0000000003038984 */ /* 0x000e640000000800 */
[----:B-1----:R-:W-:-:S05]  /*0570*/  @!P0 FADD R4, R3, R4 ;  /* 0x0000000403048221 */ /* 0x002fca0000000000 */
[----:B------:R2:W-:Y:S01]  /*0580*/  @!P0 STS [R5], R4 ;  /* 0x0000000405008388 */ /* 0x0005e20000000800 */
[----:B------:R-:W-:Y:S01]  /*0590*/  BAR.SYNC.DEFER_BLOCKING 0x0 ;  /* 0x0000000000007b1d */ /* 0x000fe20000010000 */
[----:B------:R-:W-:Y:S01]  /*05a0*/  ISETP.GT.U32.AND P0, PT, R0, 0x3, PT ;  /* 0x000000030000780c */ /* 0x000fe20003f04070 */
[----:B------:R-:W-:-:S12]  /*05b0*/  IMAD.MOV.U32 R0, RZ, RZ, R6 ;  /* 0x000000ffff007224 */ /* 0x000fd800078e0006 */
[----:B--2---:R-:W-:Y:S05]  /*05c0*/  @P0 BRA `(.L_x_26) ;  /* 0xfffffffc00d40947 */ /* 0x004fea000383ffff */
.L_x_25:
[----:B------:R-:W2:Y:S01]  /*05d0*/  LDS R3, [UR4] ;  /* 0x00000004ff037984 */ /* 0x000ea20008000800 */
[----:B------:R-:W3:Y:S01]  /*05e0*/  LDCU UR4, c[0x0][0x38c] ;  /* 0x00007180ff0477ac */ /* 0x000ee20008000800 */
[----:B------:R-:W4:Y:S01]  /*05f0*/  LDC R9, c[0x0][0x38c] ;  /* 0x0000e300ff097b82 */ /* 0x000f220000000800 */
[----:B------:R-:W0:Y:S07]  /*0600*/  LDCU UR5, c[0x0][0x38c] ;  /* 0x00007180ff0577ac */ /* 0x000e2e0008000800 */
[----:B-1----:R-:W1:Y:S08]  /*0610*/  LDC.64 R4, c[0x0][0x380] ;  /* 0x0000e000ff047b82 */ /* 0x002e700000000a00 */
[----:B------:R-:W-:Y:S01]  /*0620*/  BAR.SYNC.DEFER_BLOCKING 0x0 ;  /* 0x0000000000007b1d */ /* 0x000fe20000010000 */
[----:B---3--:R-:W-:-:S13]  /*0630*/  ISETP.GE.AND P0, PT, R2, UR4, PT ;  /* 0x0000000402007c0c */ /* 0x008fda000bf06270 */
[----:B0-----:R-:W-:Y:S05]  /*0640*/  @P0 EXIT ;  /* 0x000000000000094d */ /* 0x001fea0003800000 */
.L_x_29:
[----:B----4-:R-:W-:-:S04]  /*0650*/  IMAD R7, R9, UR6, R2 ;  /* 0x0000000609077c24 */ /* 0x010fc8000f8e0202 */
[----:B-1----:R-:W-:-:S05]  /*0660*/  IMAD.WIDE R6, R7, 0x4, R4 ;  /* 0x0000000407067825 */ /* 0x002fca00078e0204 */
[----:B------:R-:W3:Y:S01]  /*0670*/  LDG.E R11, desc[UR8][R6.64] ;  /* 0x00000008060b7981 */ /* 0x000ee2000c1e1900 */
[----:B------:R-:W-:Y:S01]  /*0680*/  IMAD.MOV.U32 R0, RZ, RZ, 0x3bbb989d ;  /* 0x3bbb989dff007424 */ /* 0x000fe200078e00ff */
[----:B--2---:R-:W0:Y:S01]  /*0690*/  MUFU.RCP R12, R3 ;  /* 0x00000003000c7308 */ /* 0x004e220000001000 */
[----:B------:R-:W-:Y:S01]  /*06a0*/  IMAD.MOV.U32 R13, RZ, RZ, 0x437c0000 ;  /* 0x437c0000ff0d7424 */ /* 0x000fe200078e00ff */
[----:B------:R-:W-:Y:S01]  /*06b0*/  BSSY.RECONVERGENT B0, `(.L_x_27) ;  /* 0x0000014000007945 */ /* 0x000fe20003800200 */
[----:B---3--:R-:W-:-:S04]  /*06c0*/  FADD R11, -R8, R11 ;  /* 0x0000000b080b7221 */ /* 0x008fc80000000100 */
[----:B------:R-:W-:-:S04]  /*06d0*/  FFMA.SAT R0, R11, R0, 0.5 ;  /* 0x3f0000000b007423 */ /* 0x000fc80000002000 */
[----:B------:R-:W-:Y:S01]  /*06e0*/  FFMA.RM R0, R0, R13, 12582913 ;  /* 0x4b40000100007423 */ /* 0x000fe2000000400d */
[----:B0-----:R-:W-:-:S03]  /*06f0*/  FFMA R13, -R3, R12, 1 ;  /* 0x3f800000030d7423 */ /* 0x001fc6000000010c */
[C---:B------:R-:W-:Y:S01]  /*0700*/  FADD R10, R0.reuse, -12583039 ;  /* 0xcb40007f000a7421 */ /* 0x040fe20000000000 */
[----:B------:R-:W-:Y:S02]  /*0710*/  IMAD.SHL.U32 R0, R0, 0x800000, RZ ;  /* 0x0080000000007824 */ /* 0x000fe400078e00ff */
[----:B------:R-:W-:Y:S01]  /*0720*/  FFMA R13, R12, R13, R12 ;  /* 0x0000000d0c0d7223 */ /* 0x000fe2000000000c */
[----:B------:R-:W-:-:S04]  /*0730*/  FFMA R10, R11, 1.4426950216293334961, -R10 ;  /* 0x3fb8aa3b0b0a7823 */ /* 0x000fc8000000080a */
[----:B------:R-:W-:-:S04]  /*0740*/  FFMA R10, R11, 1.925963033500011079e-08, R10 ;  /* 0x32a570600b0a7823 */ /* 0x000fc8000000000a */
[----:B------:R-:W0:Y:S02]  /*0750*/  MUFU.EX2 R11, R10 ;  /* 0x0000000a000b7308 */ /* 0x000e240000000800 */
[----:B0-----:R-:W-:-:S06]  /*0760*/  FMUL R0, R0, R11 ;  /* 0x0000000b00007220 */ /* 0x001fcc0000400000 */
[----:B------:R-:W0:Y:S01]  /*0770*/  FCHK P0, R0, R3 ;  /* 0x0000000300007302 */ /* 0x000e220000000000 */
[----:B------:R-:W-:-:S04]  /*0780*/  FFMA R12, R0, R13, RZ ;  /* 0x0000000d000c7223 */ /* 0x000fc800000000ff */
[----:B------:R-:W-:-:S04]  /*0790*/  FFMA R11, -R3, R12, R0 ;  /* 0x0000000c030b7223 */ /* 0x000fc80000000100 */
[----:B------:R-:W-:Y:S01]  /*07a0*/  FFMA R11, R13, R11, R12 ;  /* 0x0000000b0d0b7223 */ /* 0x000fe2000000000c */
[----:B0-----:R-:W-:Y:S06]  /*07b0*/  @!P0 BRA `(.L_x_28) ;  /* 0x00000000000c8947 */ /* 0x001fec0003800000 */
[----:B------:R-:W-:-:S07]  /*07c0*/  MOV R10, 0x7e0 ;  /* 0x000007e0000a7802 */ /* 0x000fce0000000f00 */
[----:B------:R-:W-:Y:S05]  /*07d0*/  CALL.REL.NOINC `($__internal_0_$__cuda_sm3x_div_rn_noftz_f32_slowpath) ;  /* 0x0000000000207944 */ /* 0x000fea0003c00000 */
[----:B------:R-:W-:-:S07]  /*07e0*/  MOV R11, R0 ;  /* 0x00000000000b7202 */ /* 0x000fce0000000f00 */
.L_x_28:
[----:B------:R-:W-:Y:S05]  /*07f0*/  BSYNC.RECONVERGENT B0 ;  /* 0x0000000000007941 */ /* 0x000fea0003800200 */
.L_x_27:
[----:B------:R-:W-:Y:S01]  /*0800*/  FMNMX R11, R11, 1.0000000116860974231e-07, !PT ;  /* 0x33d6bf950b0b7809 */ /* 0x000fe20007800000 */
[----:B------:R-:W-:-:S04]  /*0810*/  VIADD R2, R2, UR7 ;  /* 0x0000000702027c36 */ /* 0x000fc80008000000 */
[----:B------:R0:W-:Y:S01]  /*0820*/  STG.E desc[UR8][R6.64], R11 ;  /* 0x0000000b06007986 */ /* 0x0001e2000c101908 */
[----:B------:R-:W-:-:S13]  /*0830*/  ISETP.GE.AND P0, PT, R2, UR5, PT ;  /* 0x0000000502007c0c */ /* 0x000fda000bf06270 */
[----:B0-----:R-:W-:Y:S05]  /*0840*/  @!P0 BRA `(.L_x_29) ;  /* 0xfffffffc00808947 */ /* 0x001fea000383ffff */
[----:B------:R-:W-:Y:S05]  /*0850*/  EXIT ;  /* 0x000000000000794d */ /* 0x000fea0003800000 */
        .weak           $__internal_0_$__cuda_sm3x_div_rn_noftz_f32_slowpath
        .type           $__internal_0_$__cuda_sm3x_div_rn_noftz_f32_slowpath,@function
        .size           $__internal_0_$__cuda_sm3x_div_rn_noftz_f32_slowpath,(.L_x_55 - $__internal_0_$__cuda_sm3x_div_rn_noftz_f32_slowpath)
$__internal_0_$__cuda_sm3x_div_rn_noftz_f32_slowpath:
[----:B------:R-:W-:Y:S01]  /*0860*/  SHF.R.U32.HI R12, RZ, 0x17, R3 ;  /* 0x00000017ff0c7819 */ /* 0x000fe20000011603 */
[----:B------:R-:W-:Y:S01]  /*0870*/  BSSY.RECONVERGENT B1, `(.L_x_30) ;  /* 0x0000064000017945 */ /* 0x000fe20003800200 */
[--C-:B------:R-:W-:Y:S01]  /*0880*/  SHF.R.U32.HI R11, RZ, 0x17, R0.reuse ;  /* 0x00000017ff0b7819 */ /* 0x100fe20000011600 */
[----:B------:R-:W-:Y:S01]  /*0890*/  IMAD.MOV.U32 R13, RZ, RZ, R0 ;  /* 0x000000ffff0d7224 */ /* 0x000fe200078e0000 */
[----:B------:R-:W-:Y:S02]  /*08a0*/  LOP3.LUT R12, R12, 0xff, RZ, 0xc0, !PT ;  /* 0x000000ff0c0c7812 */ /* 0x000fe400078ec0ff */
[----:B------:R-:W-:Y:S02]  /*08b0*/  LOP3.LUT R18, R11, 0xff, RZ, 0xc0, !PT ;  /* 0x000000ff0b127812 */ /* 0x000fe400078ec0ff */
[----:B------:R-:W-:Y:S01]  /*08c0*/  MOV R14, R3 ;  /* 0x00000003000e7202 */ /* 0x000fe20000000f00 */
[----:B------:R-:W-:Y:S02]  /*08d0*/  VIADD R15, R12, 0xffffffff ;  /* 0xffffffff0c0f7836 */ /* 0x000fe40000000000 */
[----:B------:R-:W-:-:S03]  /*08e0*/  VIADD R16, R18, 0xffffffff ;  /* 0xffffffff12107836 */ /* 0x000fc60000000000 */
[----:B------:R-:W-:-:S04]  /*08f0*/  ISETP.GT.U32.AND P0, PT, R15, 0xfd, PT ;  /* 0x000000fd0f00780c */ /* 0x000fc80003f04070 */
[----:B------:R-:W-:-:S13]  /*0900*/  ISETP.GT.U32.OR P0, PT, R16, 0xfd, P0 ;  /* 0x000000fd1000780c */ /* 0x000fda0000704470 */
[----:B------:R-:W-:Y:S01]  /*0910*/  @!P0 IMAD.MOV.U32 R11, RZ, RZ, RZ ;  /* 0x000000ffff0b8224 */ /* 0x000fe200078e00ff */
[----:B------:R-:W-:Y:S06]  /*0920*/  @!P0 BRA `(.L_x_31) ;  /* 0x00000000005c8947 */ /* 0x000fec0003800000 */
[----:B------:R-:W-:Y:S02]  /*0930*/  FSETP.GTU.FTZ.AND P1, PT, |R3|, +INF , PT ;  /* 0x7f8000000300780b */ /* 0x000fe40003f3c200 */
[----:B------:R-:W-:-:S04]  /*0940*/  FSETP.GTU.FTZ.AND P0, PT, |R0|, +INF , PT ;  /* 0x7f8000000000780b */ /* 0x000fc80003f1c200 */
[----:B------:R-:W-:-:S13]  /*0950*/  PLOP3.LUT P0, PT, P0, P1, PT, 0xf8, 0x8f ;  /* 0x00000000008f781c */ /* 0x000fda0000703f70 */
[----:B------:R-:W-:Y:S05]  /*0960*/  @P0 BRA `(.L_x_32) ;  /* 0x00000004004c0947 */ /* 0x000fea0003800000 */
[----:B------:R-:W-:-:S13]  /*0970*/  LOP3.LUT P0, RZ, R14, 0x7fffffff, R13, 0xc8, !PT ;  /* 0x7fffffff0eff7812 */ /* 0x000fda000780c80d */
[----:B------:R-:W-:Y:S05]  /*0980*/  @!P0 BRA `(.L_x_33) ;  /* 0x00000004003c8947 */ /* 0x000fea0003800000 */
[C---:B------:R-:W-:Y:S02]  /*0990*/  FSETP.NEU.FTZ.AND P2, PT, |R0|.reuse, +INF , PT ;  /* 0x7f8000000000780b */ /* 0x040fe40003f5d200 */
[----:B------:R-:W-:Y:S02]  /*09a0*/  FSETP.NEU.FTZ.AND P1, PT, |R3|, +INF , PT ;  /* 0x7f8000000300780b */ /* 0x000fe40003f3d200 */
[----:B------:R-:W-:-:S11]  /*09b0*/  FSETP.NEU.FTZ.AND P0, PT, |R0|, +INF , PT ;  /* 0x7f8000000000780b */ /* 0x000fd60003f1d200 */
[----:B------:R-:W-:Y:S05]  /*09c0*/  @!P1 BRA !P2, `(.L_x_33) ;  /* 0x00000004002c9947 */ /* 0x000fea0005000000 */
[----:B------:R-:W-:-:S04]  /*09d0*/  LOP3.LUT P2, RZ, R13, 0x7fffffff, RZ, 0xc0, !PT ;  /* 0x7fffffff0dff7812 */ /* 0x000fc8000784c0ff */
[----:B------:R-:W-:-:S13]  /*09e0*/  PLOP3.LUT P1, PT, P1, P2, PT, 0x2f, 0xf2 ;  /* 0x0000000000f2781c */ /* 0x000fda0000f24577 */
[----:B------:R-:W-:Y:S05]  /*09f0*/  @P1 BRA `(.L_x_34) ;  /* 0x0000000400181947 */ /* 0x000fea0003800000 */
[----:B------:R-:W-:-:S04]  /*0a00*/  LOP3.LUT P1, RZ, R14, 0x7fffffff, RZ, 0xc0, !PT ;  /* 0x7fffffff0eff7812 */ /* 0x000fc8000782c0ff */
[----:B------:R-:W-:-:S13]  /*0a10*/  PLOP3.LUT P0, PT, P0, P1, PT, 0x2f, 0xf2 ;  /* 0x0000000000f2781c */ /* 0x000fda0000702577 */
[----:B------:R-:W-:Y:S05]  /*0a20*/  @P0 BRA `(.L_x_35) ;  /* 0x0000000400000947 */ /* 0x000fea0003800000 */
[----:B------:R-:W-:Y:S02]  /*0a30*/  ISETP.GE.AND P0, PT, R16, RZ, PT ;  /* 0x000000ff1000720c */ /* 0x000fe40003f06270 */
[----:B------:R-:W-:-:S11]  /*0a40*/  ISETP.GE.AND P1, PT, R15, RZ, PT ;  /* 0x000000ff0f00720c */ /* 0x000fd60003f26270 */
[----:B------:R-:W-:Y:S02]  /*0a50*/  @P0 IMAD.MOV.U32 R11, RZ, RZ, RZ ;  /* 0x000000ffff0b0224 */ /* 0x000fe400078e00ff */
[----:B------:R-:W-:Y:S01]  /*0a60*/  @!P0 FFMA R13, R0, 1.84467440737095516160e+19, RZ ;  /* 0x5f800000000d8823 */ /* 0x000fe200000000ff */
[----:B------:R-:W-:Y:S02]  /*0a70*/  @!P0 IMAD.MOV.U32 R11, RZ, RZ, -0x40 ;  /* 0xffffffc0ff0b8424 */ /* 0x000fe400078e00ff */
[----:B------:R-:W-:-:S03]  /*0a80*/  @!P1 FFMA R14, R3, 1.84467440737095516160e+19, RZ ;  /* 0x5f800000030e9823 */ /* 0x000fc600000000ff */
[----:B------:R-:W-:-:S07]  /*0a90*/  @!P1 IADD3 R11, PT, PT, R11, 0x40, RZ ;  /* 0x000000400b0b9810 */ /* 0x000fce0007ffe0ff */
.L_x_31:
[----:B------:R-:W-:Y:S01]  /*0aa0*/  LEA R15, R12, 0xc0800000, 0x17 ;  /* 0xc08000000c0f7811 */ /* 0x000fe200078eb8ff */
[----:B------:R-:W-:Y:S04]  /*0ab0*/  BSSY.RECONVERGENT B2, `(.L_x_36) ;  /* 0x0000036000027945 */ /* 0x000fe80003800200 */
[----:B------:R-:W-:Y:S02]  /*0ac0*/  IMAD.IADD R15, R14, 0x1, -R15 ;  /* 0x000000010e0f7824 */ /* 0x000fe400078e0a0f */
[----:B------:R-:W-:Y:S02]  /*0ad0*/  VIADD R14, R18, 0xffffff81 ;  /* 0xffffff81120e7836 */ /* 0x000fe40000000000 */
[----:B------:R-:W0:Y:S01]  /*0ae0*/  MUFU.RCP R16, R15 ;  /* 0x0000000f00107308 */ /* 0x000e220000001000 */
[----:B------:R-:W-:Y:S01]  /*0af0*/  FADD.FTZ R17, -R15, -RZ ;  /* 0x800000ff0f117221 */ /* 0x000fe20000010100 */
[C---:B------:R-:W-:Y:S01]  /*0b00*/  IMAD R0, R14.reuse, -0x800000, R13 ;  /* 0xff8000000e007824 */ /* 0x040fe200078e020d */
[----:B------:R-:W-:-:S05]  /*0b10*/  IADD3 R14, PT, PT, R14, 0x7f, -R12 ;  /* 0x0000007f0e0e7810 */ /* 0x000fca0007ffe80c */
[----:B------:R-:W-:Y:S02]  /*0b20*/  IMAD.IADD R11, R14, 0x1, R11 ;  /* 0x000000010e0b7824 */ /* 0x000fe400078e020b */
[----:B0-----:R-:W-:-:S04]  /*0b30*/  FFMA R19, R16, R17, 1 ;  /* 0x3f80000010137423 */ /* 0x001fc80000000011 */
[----:B------:R-:W-:-:S04]  /*0b40*/  FFMA R18, R16, R19, R16 ;  /* 0x0000001310127223 */ /* 0x000fc80000000010 */
[----:B------:R-:W-:-:S04]  /*0b50*/  FFMA R13, R0, R18, RZ ;  /* 0x00000012000d7223 */ /* 0x000fc800000000ff */
[----:B------:R-:W-:-:S04]  /*0b60*/  FFMA R16, R17, R13, R0 ;  /* 0x0000000d11107223 */ /* 0x000fc80000000000 */
[----:B------:R-:W-:-:S04]  /*0b70*/  FFMA R19, R18, R16, R13 ;  /* 0x0000001012137223 */ /* 0x000fc8000000000d */
[----:B------:R-:W-:-:S04]  /*0b80*/  FFMA R16, R17, R19, R0 ;  /* 0x0000001311107223 */ /* 0x000fc80000000000 */
[----:B------:R-:W-:-:S05]  /*0b90*/  FFMA R0, R18, R16, R19 ;  /* 0x0000001012007223 */ /* 0x000fca0000000013 */
[----:B------:R-:W-:-:S04]  /*0ba0*/  SHF.R.U32.HI R12, RZ, 0x17, R0 ;  /* 0x00000017ff0c7819 */ /* 0x000fc80000011600 */
[----:B------:R-:W-:-:S04]  /*0bb0*/  LOP3.LUT R12, R12, 0xff, RZ, 0xc0, !PT ;  /* 0x000000ff0c0c7812 */ /* 0x000fc800078ec0ff */
[----:B------:R-:W-:-:S05]  /*0bc0*/  IADD3 R15, PT, PT, R12, R11, RZ ;  /* 0x0000000b0c0f7210 */ /* 0x000fca0007ffe0ff */
[----:B------:R-:W-:-:S05]  /*0bd0*/  VIADD R12, R15, 0xffffffff ;  /* 0xffffffff0f0c7836 */ /* 0x000fca0000000000 */
[----:B------:R-:W-:-:S13]  /*0be0*/  ISETP.GE.U32.AND P0, PT, R12, 0xfe, PT ;  /* 0x000000fe0c00780c */ /* 0x000fda0003f06070 */
[----:B------:R-:W-:Y:S05]  /*0bf0*/  @!P0 BRA `(.L_x_37) ;  /* 0x0000000000808947 */ /* 0x000fea0003800000 */
[----:B------:R-:W-:-:S13]  /*0c00*/  ISETP.GT.AND P0, PT, R15, 0xfe, PT ;  /* 0x000000fe0f00780c */ /* 0x000fda0003f04270 */
[----:B------:R-:W-:Y:S05]  /*0c10*/  @P0 BRA `(.L_x_38) ;  /* 0x00000000006c0947 */ /* 0x000fea0003800000 */
[----:B------:R-:W-:-:S13]  /*0c20*/  ISETP.GE.AND P0, PT, R15, 0x1, PT ;  /* 0x000000010f00780c */ /* 0x000fda0003f06270 */
[----:B------:R-:W-:Y:S05]  /*0c30*/  @P0 BRA `(.L_x_39) ;  /* 0x0000000000740947 */ /* 0x000fea0003800000 */
[----:B------:R-:W-:Y:S02]  /*0c40*/  ISETP.GE.AND P0, PT, R15, -0x18, PT ;  /* 0xffffffe80f00780c */ /* 0x000fe40003f06270 */
[----:B------:R-:W-:-:S11]  /*0c50*/  LOP3.LUT R0, R0, 0x80000000, RZ, 0xc0, !PT ;  /* 0x8000000000007812 */ /* 0x000fd600078ec0ff */
[----:B------:R-:W-:Y:S05]  /*0c60*/  @!P0 BRA `(.L_x_39) ;  /* 0x0000000000688947 */ /* 0x000fea0003800000 */
[CCC-:B------:R-:W-:Y:S01]  /*0c70*/  FFMA.RZ R11, R18.reuse, R16.reuse, R19.reuse ;  /* 0x00000010120b7223 */ /* 0x1c0fe2000000c013 */
[C---:B------:R-:W-:Y:S02]  /*0c80*/  VIADD R14, R15.reuse, 0x20 ;  /* 0x000000200f0e7836 */ /* 0x040fe40000000000 */
[CCC-:B------:R-:W-:Y:S01]  /*0c90*/  FFMA.RM R12, R18.reuse, R16.reuse, R19.reuse ;  /* 0x00000010120c7223 */ /* 0x1c0fe20000004013 */
[----:B------:R-:W-:Y:S02]  /*0ca0*/  ISETP.NE.AND P2, PT, R15, RZ, PT ;  /* 0x000000ff0f00720c */ /* 0x000fe40003f45270 */
[----:B------:R-:W-:Y:S01]  /*0cb0*/  LOP3.LUT R13, R11, 0x7fffff, RZ, 0xc0, !PT ;  /* 0x007fffff0b0d7812 */ /* 0x000fe200078ec0ff */
[----:B------:R-:W-:Y:S01]  /*0cc0*/  FFMA.RP R11, R18, R16, R19 ;  /* 0x00000010120b7223 */ /* 0x000fe20000008013 */
[----:B------:R-:W-:Y:S01]  /*0cd0*/  ISETP.NE.AND P1, PT, R15, RZ, PT ;  /* 0x000000ff0f00720c */ /* 0x000fe20003f25270 */
[----:B------:R-:W-:Y:S01]  /*0ce0*/  IMAD.MOV R15, RZ, RZ, -R15 ;  /* 0x000000ffff0f7224 */ /* 0x000fe200078e0a0f */
[----:B------:R-:W-:-:S02]  /*0cf0*/  LOP3.LUT R13, R13, 0x800000, RZ, 0xfc, !PT ;  /* 0x008000000d0d7812 */ /* 0x000fc400078efcff */
[----:B------:R-:W-:Y:S02]  /*0d00*/  FSETP.NEU.FTZ.AND P0, PT, R11, R12, PT ;  /* 0x0000000c0b00720b */ /* 0x000fe40003f1d000 */
[----:B------:R-:W-:Y:S02]  /*0d10*/  SHF.L.U32 R14, R13, R14, RZ ;  /* 0x0000000e0d0e7219 */ /* 0x000fe400000006ff */
[----:B------:R-:W-:Y:S02]  /*0d20*/  SEL R12, R15, RZ, P2 ;  /* 0x000000ff0f0c7207 */ /* 0x000fe40001000000 */
[----:B------:R-:W-:Y:S02]  /*0d30*/  ISETP.NE.AND P1, PT, R14, RZ, P1 ;  /* 0x000000ff0e00720c */ /* 0x000fe40000f25270 */
[----:B------:R-:W-:Y:S02]  /*0d40*/  SHF.R.U32.HI R12, RZ, R12, R13 ;  /* 0x0000000cff0c7219 */ /* 0x000fe4000001160d */
[----:B------:R-:W-:-:S02]  /*0d50*/  PLOP3.LUT P0, PT, P0, P1, PT, 0xf8, 0x8f ;  /* 0x00000000008f781c */ /* 0x000fc40000703f70 */
[----:B------:R-:W-:Y:S02]  /*0d60*/  SHF.R.U32.HI R14, RZ, 0x1, R12 ;  /* 0x00000001ff0e7819 */ /* 0x000fe4000001160c */
[----:B------:R-:W-:-:S04]  /*0d70*/  SEL R11, RZ, 0x1, !P0 ;  /* 0x00000001ff0b7807 */ /* 0x000fc80004000000 */
[----:B------:R-:W-:-:S04]  /*0d80*/  LOP3.LUT R11, R11, 0x1, R14, 0xf8, !PT ;  /* 0x000000010b0b7812 */ /* 0x000fc800078ef80e */
[----:B------:R-:W-:-:S04]  /*0d90*/  LOP3.LUT R11, R11, R12, RZ, 0xc0, !PT ;  /* 0x0000000c0b0b7212 */ /* 0x000fc800078ec0ff */
[----:B------:R-:W-:-:S04]  /*0da0*/  IADD3 R11, PT, PT, R14, R11, RZ ;  /* 0x0000000b0e0b7210 */ /* 0x000fc80007ffe0ff */
[----:B------:R-:W-:Y:S01]  /*0db0*/  LOP3.LUT R0, R11, R0, RZ, 0xfc, !PT ;  /* 0x000000000b007212 */ /* 0x000fe200078efcff */
[----:B------:R-:W-:Y:S06]  /*0dc0*/  BRA `(.L_x_39) ;  /* 0x0000000000107947 */ /* 0x000fec0003800000 */
.L_x_38:
[----:B------:R-:W-:-:S04]  /*0dd0*/  LOP3.LUT R0, R0, 0x80000000, RZ, 0xc0, !PT ;  /* 0x8000000000007812 */ /* 0x000fc800078ec0ff */
[----:B------:R-:W-:Y:S01]  /*0de0*/  LOP3.LUT R0, R0, 0x7f800000, RZ, 0xfc, !PT ;  /* 0x7f80000000007812 */ /* 0x000fe200078efcff */
[----:B------:R-:W-:Y:S06]  /*0df0*/  BRA `(.L_x_39) ;  /* 0x0000000000047947 */ /* 0x000fec0003800000 */
.L_x_37:
[----:B------:R-:W-:-:S07]  /*0e00*/  IMAD R0, R11, 0x800000, R0 ;  /* 0x008000000b007824 */ /* 0x000fce00078e0200 */
.L_x_39:
[----:B------:R-:W-:Y:S05]  /*0e10*/  BSYNC.RECONVERGENT B2 ;  /* 0x0000000000027941 */ /* 0x000fea0003800200 */
.L_x_36:
[----:B------:R-:W-:Y:S05]  /*0e20*/  BRA `(.L_x_40) ;  /* 0x0000000000207947 */ /* 0x000fea0003800000 */
.L_x_35:
[----:B------:R-:W-:-:S04]  /*0e30*/  LOP3.LUT R0, R14, 0x80000000, R13, 0x48, !PT ;  /* 0x800000000e007812 */ /* 0x000fc800078e480d */
[----:B------:R-:W-:Y:S01]  /*0e40*/  LOP3.LUT R0, R0, 0x7f800000, RZ, 0xfc, !PT ;  /* 0x7f80000000007812 */ /* 0x000fe200078efcff */
[----:B------:R-:W-:Y:S06]  /*0e50*/  BRA `(.L_x_40) ;  /* 0x0000000000147947 */ /* 0x000fec0003800000 */
.L_x_34:
[----:B------:R-:W-:Y:S01]  /*0e60*/  LOP3.LUT R0, R14, 0x80000000, R13, 0x48, !PT ;  /* 0x800000000e007812 */ /* 0x000fe200078e480d */
[----:B------:R-:W-:Y:S06]  /*0e70*/  BRA `(.L_x_40) ;  /* 0x00000000000c7947 */ /* 0x000fec0003800000 */
.L_x_33:
[----:B------:R-:W0:Y:S01]  /*0e80*/  MUFU.RSQ R0, -QNAN ;  /* 0xffc0000000007908 */ /* 0x000e220000001400 */
[----:B------:R-:W-:Y:S05]  /*0e90*/  BRA `(.L_x_40) ;  /* 0x0000000000047947 */ /* 0x000fea0003800000 */
.L_x_32:
[----:B------:R-:W-:-:S07]  /*0ea0*/  FADD.FTZ R0, R0, R3 ;  /* 0x0000000300007221 */ /* 0x000fce0000010000 */
.L_x_40:
[----:B------:R-:W-:Y:S05]  /*0eb0*/  BSYNC.RECONVERGENT B1 ;  /* 0x0000000000017941 */ /* 0x000fea0003800200 */
.L_x_30:
[----:B------:R-:W-:-:S04]  /*0ec0*/  IMAD.MOV.U32 R11, RZ, RZ, 0x0 ;  /* 0x00000000ff0b7424 */ /* 0x000fc800078e00ff */
[----:B0-----:R-:W-:Y:S05]  /*0ed0*/  RET.REL.NODEC R10 `(_Z14softmax_kernelPfii) ;  /* 0xfffffff00a487950 */ /* 0x001fea0003c3ffff */
.L_x_41:
        /* <DEDUP_REMOVED lines=10> */
.L_x_55:


//--------------------- .text._Z15bias_add_kernelPfS_ii --------------------------
	.section	.text._Z15bias_add_kernelPfS_ii,"ax",@progbits
	.align	128
        .global         _Z15bias_add_kernelPfS_ii
        .type           _Z15bias_add_kernelPfS_ii,@function
        .size           _Z15bias_add_kernelPfS_ii,(.L_x_64 - _Z15bias_add_kernelPfS_ii)
        .other          _Z15bias_add_kernelPfS_ii,@"STO_CUDA_ENTRY STV_DEFAULT"
_Z15bias_add_kernelPfS_ii:
.text._Z15bias_add_kernelPfS_ii:
[----:B------:R-:W-:Y:S08]  /*0000*/  LDC R1, c[0x0][0x37c] ;  /* 0x0000df00ff017b82 */ /* 0x000ff00000000800 */
[----:B------:R-:W0:Y:S01]  /*0010*/  LDC R8, c[0x0][0x394] ;  /* 0x0000e500ff087b82 */ /* 0x000e220000000800 */
[----:B------:R-:W1:Y:S07]  /*0020*/  S2R R4, SR_TID.X ;  /* 0x0000000000047919 */ /* 0x000e6e0000002100 */
[----:B------:R-:W1:Y:S08]  /*0030*/  S2UR UR4, SR_CTAID.X ;  /* 0x00000000000479c3 */ /* 0x000e700000002500 */
[----:B------:R-:W1:Y:S01]  /*0040*/  LDC R7, c[0x0][0x360] ;  /* 0x0000d800ff077b82 */ /* 0x000e620000000800 */
[----:B0-----:R-:W-:-:S04]  /*0050*/  IABS R9, R8 ;  /* 0x0000000800097213 */ /* 0x001fc80000000000 */
[----:B------:R-:W0:Y:S01]  /*0060*/  I2F.RP R0, R9 ;  /* 0x0000000900007306 */ /* 0x000e220000209400 */
[----:B-1----:R-:W-:Y:S01]  /*0070*/  IMAD R7, R7, UR4, R4 ;  /* 0x0000000407077c24 */ /* 0x002fe2000f8e0204 */
[----:B------:R-:W1:Y:S06]  /*0080*/  LDCU UR4, c[0x0][0x390] ;  /* 0x00007200ff0477ac */ /* 0x000e6c0008000800 */
[----:B0-----:R-:W0:Y:S02]  /*0090*/  MUFU.RCP R0, R0 ;  /* 0x0000000000007308 */ /* 0x001e240000001000 */
[----:B0-----:R-:W-:Y:S01]  /*00a0*/  VIADD R2, R0, 0xffffffe ;  /* 0x0ffffffe00027836 */ /* 0x001fe20000000000 */
[----:B------:R-:W-:-:S05]  /*00b0*/  IABS R0, R7 ;  /* 0x0000000700007213 */ /* 0x000fca0000000000 */
[----:B------:R0:W2:Y:S02]  /*00c0*/  F2I.FTZ.U32.TRUNC.NTZ R3, R2 ;  /* 0x0000000200037305 */ /* 0x0000a4000021f000 */
[----:B0-----:R-:W-:Y:S02]  /*00d0*/  IMAD.MOV.U32 R2, RZ, RZ, RZ ;  /* 0x000000ffff027224 */ /* 0x001fe400078e00ff */
[----:B--2---:R-:W-:-:S04]  /*00e0*/  IMAD.MOV R6, RZ, RZ, -R3 ;  /* 0x000000ffff067224 */ /* 0x004fc800078e0a03 */
[----:B------:R-:W-:Y:S01]  /*00f0*/  IMAD R5, R6, R9, RZ ;  /* 0x0000000906057224 */ /* 0x000fe200078e02ff */
[----:B------:R-:W-:-:S03]  /*0100*/  LOP3.LUT R6, RZ, R8, RZ, 0x33, !PT ;  /* 0x00000008ff067212 */ /* 0x000fc600078e33ff */
[----:B------:R-:W-:Y:S01]  /*0110*/  IMAD.HI.U32 R3, R3, R5, R2 ;  /* 0x0000000503037227 */ /* 0x000fe200078e0002 */
[----:B------:R-:W-:-:S04]  /*0120*/  LOP3.LUT R2, R7, R8, RZ, 0x3c, !PT ;  /* 0x0000000807027212 */ /* 0x000fc800078e3cff */
[----:B------:R-:W-:Y:S01]  /*0130*/  ISETP.GE.AND P0, PT, R2, RZ, PT ;  /* 0x000000ff0200720c */ /* 0x000fe20003f06270 */
[----:B------:R-:W-:-:S05]  /*0140*/  IMAD.HI.U32 R3, R3, R0, RZ ;  /* 0x0000000003037227 */ /* 0x000fca00078e00ff */
[----:B------:R-:W-:-:S05]  /*0150*/  IADD3 R4, PT, PT, -R3, RZ, RZ ;  /* 0x000000ff03047210 */ /* 0x000fca0007ffe1ff */
[----:B------:R-:W-:-:S05]  /*0160*/  IMAD R0, R9, R4, R0 ;  /* 0x0000000409007224 */ /* 0x000fca00078e0200 */
[----:B------:R-:W-:-:S13]  /*0170*/  ISETP.GT.U32.AND P2, PT, R9, R0, PT ;  /* 0x000000000900720c */ /* 0x000fda0003f44070 */
[----:B------:R-:W-:Y:S02]  /*0180*/  @!P2 IMAD.IADD R0, R0, 0x1, -R9 ;  /* 0x000000010000a824 */ /* 0x000fe400078e0a09 */
[----:B------:R-:W-:-:S03]  /*0190*/  @!P2 VIADD R3, R3, 0x1 ;  /* 0x000000010303a836 */ /* 0x000fc60000000000 */
[----:B------:R-:W-:-:S13]  /*01a0*/  ISETP.GE.U32.AND P1, PT, R0, R9, PT ;  /* 0x000000090000720c */ /* 0x000fda0003f26070 */
[----:B------:R-:W-:Y:S02]  /*01b0*/  @P1 IADD3 R3, PT, PT, R3, 0x1, RZ ;  /* 0x0000000103031810 */ /* 0x000fe40007ffe0ff */
[----:B------:R-:W-:-:S03]  /*01c0*/  ISETP.NE.AND P1, PT, R8, RZ, PT ;  /* 0x000000ff0800720c */ /* 0x000fc60003f25270 */
[----:B------:R-:W-:-:S05]  /*01d0*/  @!P0 IMAD.MOV R3, RZ, RZ, -R3 ;  /* 0x000000ffff038224 */ /* 0x000fca00078e0a03 */
[----:B------:R-:W-:-:S04]  /*01e0*/  SEL R3, R6, R3, !P1 ;  /* 0x0000000306037207 */ /* 0x000fc80004800000 */
[----:B-1----:R-:W-:-:S04]  /*01f0*/  ISETP.GE.AND P0, PT, R3, UR4, PT ;  /* 0x0000000403007c0c */ /* 0x002fc8000bf06270 */
[----:B------:R-:W-:-:S13]  /*0200*/  ISETP.LT.OR P0, PT, R8, RZ, P0 ;  /* 0x000000ff0800720c */ /* 0x000fda0000701670 */
[----:B------:R-:W-:Y:S05]  /*0210*/  @P0 EXIT ;  /* 0x000000000000094d */ /* 0x000fea0003800000 */
[----:B------:R-:W0:Y:S01]  /*0220*/  LDC.64 R2, c[0x0][0x388] ;  /* 0x0000e200ff027b82 */ /* 0x000e220000000a00 */
[----:B------:R-:W-:Y:S01]  /*0230*/  ISETP.GE.AND P2, PT, R7, RZ, PT ;  /* 0x000000ff0700720c */ /* 0x000fe20003f46270 */
[----:B------:R-:W1:Y:S01]  /*0240*/  LDCU.64 UR4, c[0x0][0x358] ;  /* 0x00006b00ff0477ac */ /* 0x000e620008000a00 */
[----:B------:R-:W-:Y:S01]  /*0250*/  ISETP.GT.U32.AND P0, PT, R9, R0, PT ;  /* 0x000000000900720c */ /* 0x000fe20003f04070 */
[----:B------:R-:W-:-:S04]  /*0260*/  IMAD.IADD R9, R0, 0x1, -R9 ;  /* 0x0000000100097824 */ /* 0x000fc800078e0a09 */
[----:B------:R-:W2:Y:S01]  /*0270*/  LDC.64 R4, c[0x0][0x380] ;  /* 0x0000e000ff047b82 */ /* 0x000ea20000000a00 */
[----:B------:R-:W-:-:S05]  /*0280*/  SEL R9, R9, R0, !P0 ;  /* 0x0000000009097207 */ /* 0x000fca0004000000 */
[----:B------:R-:W-:-:S04]  /*0290*/  @!P2 IADD3 R9, PT, PT, -R9, RZ, RZ ;  /* 0x000000ff0909a210 */ /* 0x000fc80007ffe1ff */
[----:B------:R-:W-:-:S05]  /*02a0*/  SEL R9, R6, R9, !P1 ;  /* 0x0000000906097207 */ /* 0x000fca0004800000 */
[----:B0-----:R-:W-:-:S06]  /*02b0*/  IMAD.WIDE R2, R9, 0x4, R2 ;  /* 0x0000000409027825 */ /* 0x001fcc00078e0202 */
[----:B-1----:R-:W3:Y:S01]  /*02c0*/  LDG.E R2, desc[UR4][R2.64] ;  /* 0x0000000402027981 */ /* 0x002ee2000c1e1900 */
[----:B--2---:R-:W-:-:S05]  /*02d0*/  IMAD.WIDE R4, R7, 0x4, R4 ;  /* 0x0000000407047825 */ /* 0x004fca00078e0204 */
[----:B------:R-:W3:Y:S02]  /*02e0*/  LDG.E R7, desc[UR4][R4.64] ;  /* 0x0000000404077981 */ /* 0x000ee4000c1e1900 */
[----:B---3--:R-:W-:-:S05]  /*02f0*/  FADD R7, R2, R7 ;  /* 0x0000000702077221 */ /* 0x008fca0000000000 */
[----:B------:R-:W-:Y:S01]  /*0300*/  STG.E desc[UR4][R4.64], R7 ;  /* 0x0000000704007986 */ /* 0x000fe2000c101904 */
[----:B------:R-:W-:Y:S05]  /*0310*/  EXIT ;  /* 0x000000000000794d */ /* 0x000fea0003800000 */
.L_x_42:
        /* <DEDUP_REMOVED lines=14> */
.L_x_64:


//--------------------- .text._Z11relu_kernelPfi  --------------------------
	.section	.text._Z11relu_kernelPfi,"ax",@progbits
	.align	128
        .global         _Z11relu_kernelPfi
        .type           _Z11relu_kernelPfi,@function
        .size           _Z11relu_kernelPfi,(.L_x_65 - _Z11relu_kernelPfi)
        .other          _Z11relu_kernelPfi,@"STO_CUDA_ENTRY STV_DEFAULT"
_Z11relu_kernelPfi:
.text._Z11relu_kernelPfi:
        /* <DEDUP_REMOVED lines=11> */
[----:B-1----:R-:W2:Y:S02]  /*00b0*/  LDG.E R0, desc[UR4][R2.64] ;  /* 0x0000000402007981 */ /* 0x002ea4000c1e1900 */
[----:B--2---:R-:W-:-:S05]  /*00c0*/  FMNMX R5, RZ, R0, !PT ;  /* 0x00000000ff057209 */ /* 0x004fca0007800000 */
[----:B------:R-:W-:Y:S01]  /*00d0*/  STG.E desc[UR4][R2.64], R5 ;  /* 0x0000000502007986 */ /* 0x000fe2000c101904 */
[----:B------:R-:W-:Y:S05]  /*00e0*/  EXIT ;  /* 0x000000000000794d */ /* 0x000fea0003800000 */
.L_x_43:
        /* <DEDUP_REMOVED lines=9> */
.L_x_65:


//--------------------- .text._Z18matmul_at_b_kernelPfS_S_iii --------------------------
	.section	.text._Z18matmul_at_b_kernelPfS_S_iii,"ax",@progbits
	.align	128
        .global         _Z18matmul_at_b_kernelPfS_S_iii
        .type           _Z18matmul_at_b_kernelPfS_S_iii,@function
        .size           _Z18matmul_at_b_kernelPfS_S_iii,(.L_x_66 - _Z18matmul_at_b_kernelPfS_S_iii)
        .other          _Z18matmul_at_b_kernelPfS_S_iii,@"STO_CUDA_ENTRY STV_DEFAULT"
_Z18matmul_at_b_kernelPfS_S_iii:
.text._Z18matmul_at_b_kernelPfS_S_iii:
[----:B------:R-:W-:Y:S01]  /*0000*/  LDC R1, c[0x0][0x37c] ;  /* 0x0000df00ff017b82 */ /* 0x000fe20000000800 */
[----:B------:R-:W0:Y:S01]  /*0010*/  S2R R17, SR_CTAID.Y ;  /* 0x0000000000117919 */ /* 0x000e220000002600 */
[----:B------:R-:W1:Y:S01]  /*0020*/  LDCU UR7, c[0x0][0x398] ;  /* 0x00007300ff0777ac */ /* 0x000e620008000800 */
[----:B------:R-:W-:Y:S01]  /*0030*/  HFMA2 R15, -RZ, RZ, 0, 0 ;  /* 0x00000000ff0f7431 */ /* 0x000fe200000001ff */
[----:B------:R-:W0:Y:S01]  /*0040*/  S2R R0, SR_TID.Y ;  /* 0x0000000000007919 */ /* 0x000e220000002200 */
[----:B------:R-:W2:Y:S01]  /*0050*/  LDCU.64 UR8, c[0x0][0x358] ;  /* 0x00006b00ff0877ac */ /* 0x000ea20008000a00 */
[----:B------:R-:W3:Y:S01]  /*0060*/  S2R R16, SR_CTAID.X ;  /* 0x0000000000107919 */ /* 0x000ee20000002500 */
[----:B------:R-:W3:Y:S01]  /*0070*/  S2R R14, SR_TID.X ;  /* 0x00000000000e7919 */ /* 0x000ee20000002100 */
[----:B-1----:R-:W-:Y:S01]  /*0080*/  UISETP.GE.AND UP0, UPT, UR7, 0x1, UPT ;  /* 0x000000010700788c */ /* 0x002fe2000bf06270 */
[----:B0-----:R-:W-:Y:S02]  /*0090*/  LEA R3, R17, R0, 0x4 ;  /* 0x0000000011037211 */ /* 0x001fe400078e20ff */
[----:B---3--:R-:W-:-:S06]  /*00a0*/  LEA R4, R16, R14, 0x4 ;  /* 0x0000000e10047211 */ /* 0x008fcc00078e20ff */
[----:B--2---:R-:W-:Y:S05]  /*00b0*/  BRA.U !UP0, `(.L_x_44) ;  /* 0x0000000d08c47547 */ /* 0x004fea000b800000 */
[----:B------:R-:W0:Y:S01]  /*00c0*/  S2UR UR6, SR_CgaCtaId ;  /* 0x00000000000679c3 */ /* 0x000e220000008800 */
[----:B------:R-:W-:Y:S01]  /*00d0*/  UMOV UR4, 0x400 ;  /* 0x0000040000047882 */ /* 0x000fe20000000000 */
[----:B------:R-:W-:Y:S01]  /*00e0*/  UISETP.GE.U32.AND UP0, UPT, UR7, 0x11, UPT ;  /* 0x000000110700788c */ /* 0x000fe2000bf06070 */
[----:B------:R-:W-:Y:S01]  /*00f0*/  MOV R15, RZ ;  /* 0x000000ff000f7202 */ /* 0x000fe20000000f00 */
[----:B------:R-:W-:Y:S02]  /*0100*/  UIADD3 UR5, UPT, UPT, UR4, 0x400, URZ ;  /* 0x0000040004057890 */ /* 0x000fe4000fffe0ff */
[----:B0-----:R-:W-:Y:S02]  /*0110*/  ULEA UR4, UR6, UR4, 0x18 ;  /* 0x0000000406047291 */ /* 0x001fe4000f8ec0ff */
[----:B------:R-:W-:Y:S02]  /*0120*/  ULEA UR5, UR6, UR5, 0x18 ;  /* 0x0000000506057291 */ /* 0x000fe4000f8ec0ff */
[----:B------:R-:W-:-:S02]  /*0130*/  UIADD3 UR6, UPT, UPT, UR7, 0xf, URZ ;  /* 0x0000000f07067890 */ /* 0x000fc4000fffe0ff */
[----:B------:R-:W-:Y:S01]  /*0140*/  LEA R7, R0, UR4, 0x6 ;  /* 0x0000000400077c11 */ /* 0x000fe2000f8e30ff */
[----:B------:R-:W-:Y:S01]  /*0150*/  UMOV UR4, URZ ;  /* 0x000000ff00047c82 */ /* 0x000fe20008000000 */
[C---:B------:R-:W-:Y:S02]  /*0160*/  LEA R5, R14.reuse, UR5, 0x2 ;  /* 0x000000050e057c11 */ /* 0x040fe4000f8e10ff */
[----:B------:R-:W-:Y:S01]  /*0170*/  LEA R6, R14, R7, 0x2 ;  /* 0x000000070e067211 */ /* 0x000fe200078e10ff */
[C---:B------:R-:W-:Y:S01]  /*0180*/  IMAD R7, R0.reuse, -0x3c, R7 ;  /* 0xffffffc400077824 */ /* 0x040fe200078e0207 */
[----:B------:R-:W-:Y:S01]  /*0190*/  LEA R8, R0, R5, 0x6 ;  /* 0x0000000500087211 */ /* 0x000fe200078e30ff */
[----:B------:R-:W-:Y:S06]  /*01a0*/  BRA.U !UP0, `(.L_x_45) ;  /* 0x00000009086c7547 */ /* 0x000fec000b800000 */
[----:B------:R-:W0:Y:S01]  /*01b0*/  LDCU UR5, c[0x0][0x39c] ;  /* 0x00007380ff0577ac */ /* 0x000e220008000800 */
[----:B------:R-:W1:Y:S01]  /*01c0*/  LDC R9, c[0x0][0x3a0] ;  /* 0x0000e800ff097b82 */ /* 0x000e620000000800 */
[----:B------:R-:W-:Y:S01]  /*01d0*/  IADD3 R11, PT, PT, R0, 0x10, RZ ;  /* 0x00000010000b7810 */ /* 0x000fe20007ffe0ff */
[----:B------:R-:W2:Y:S01]  /*01e0*/  LDCU UR10, c[0x0][0x3a0] ;  /* 0x00007400ff0a77ac */ /* 0x000ea20008000800 */
[----:B------:R-:W-:Y:S01]  /*01f0*/  MOV R15, RZ ;  /* 0x000000ff000f7202 */ /* 0x000fe20000000f00 */
[----:B------:R-:W-:-:S04]  /*0200*/  USHF.R.U32.HI UR4, URZ, 0x4, UR6 ;  /* 0x00000004ff047899 */ /* 0x000fc80008011606 */
[----:B------:R-:W3:Y:S01]  /*0210*/  LDC R10, c[0x0][0x39c] ;  /* 0x0000e700ff0a7b82 */ /* 0x000ee20000000800 */
[----:B------:R-:W4:Y:S01]  /*0220*/  LDCU UR7, c[0x0][0x398] ;  /* 0x00007300ff0777ac */ /* 0x000f220008000800 */
[----:B------:R-:W-:Y:S01]  /*0230*/  ULOP3.LUT UR4, UR4, 0x7fffffe, URZ, 0xc0, !UPT ;  /* 0x07fffffe04047892 */ /* 0x000fe2000f8ec0ff */
[--C-:B0-----:R-:W-:Y:S01]  /*0240*/  IMAD R13, R11, UR5, R0.reuse ;  /* 0x000000050b0d7c24 */ /* 0x101fe2000f8e0200 */
[----:B------:R-:W-:Y:S01]  /*0250*/  ISETP.GE.AND P1, PT, R3, UR5, PT ;  /* 0x0000000503007c0c */ /* 0x000fe2000bf26270 */
[C---:B------:R-:W-:Y:S01]  /*0260*/  IMAD R2, R0.reuse, UR5, R0 ;  /* 0x0000000500027c24 */ /* 0x040fe2000f8e0200 */
[----:B------:R-:W-:Y:S01]  /*0270*/  UIADD3 UR4, UPT, UPT, -UR4, URZ, URZ ;  /* 0x000000ff04047290 */ /* 0x000fe2000fffe1ff */
[--C-:B--2---:R-:W-:Y:S01]  /*0280*/  IMAD R11, R11, UR10, R14.reuse ;  /* 0x0000000a0b0b7c24 */ /* 0x104fe2000f8e020e */
[----:B------:R-:W-:Y:S01]  /*0290*/  LEA R13, R17, R13, 0x4 ;  /* 0x0000000d110d7211 */ /* 0x000fe200078e20ff */
[----:B------:R-:W-:-:S03]  /*02a0*/  IMAD R14, R0, UR10, R14 ;  /* 0x0000000a000e7c24 */ /* 0x000fc6000f8e020e */
[C---:B------:R-:W-:Y:S02]  /*02b0*/  LEA R12, R16.reuse, R11, 0x4 ;  /* 0x0000000b100c7211 */ /* 0x040fe400078e20ff */
[----:B------:R-:W-:Y:S02]  /*02c0*/  LEA R11, R17, R2, 0x4 ;  /* 0x00000002110b7211 */ /* 0x000fe400078e20ff */
[----:B------:R-:W-:Y:S02]  /*02d0*/  LEA R14, R16, R14, 0x4 ;  /* 0x0000000e100e7211 */ /* 0x000fe400078e20ff */
[----:B----4-:R-:W-:-:S07]  /*02e0*/  MOV R2, R0 ;  /* 0x0000000000027202 */ /* 0x010fce0000000f00 */
.L_x_46:
[C---:B------:R-:W-:Y:S01]  /*02f0*/  ISETP.GE.AND P0, PT, R2.reuse, UR7, PT ;  /* 0x0000000702007c0c */ /* 0x040fe2000bf06270 */
[----:B------:R-:W-:Y:S01]  /*0300*/  HFMA2 R23, -RZ, RZ, 0, 0 ;  /* 0x00000000ff177431 */ /* 0x000fe200000001ff */
[----:B------:R-:W-:Y:S02]  /*0310*/  ISETP.GE.OR P2, PT, R2, UR7, P1 ;  /* 0x0000000702007c0c */ /* 0x000fe40008f46670 */
[----:B-1----:R-:W-:Y:S02]  /*0320*/  ISETP.GE.OR P0, PT, R4, R9, P0 ;  /* 0x000000090400720c */ /* 0x002fe40000706670 */
[----:B------:R-:W-:-:S09]  /*0330*/  MOV R25, RZ ;  /* 0x000000ff00197202 */ /* 0x000fd20000000f00 */
[----:B------:R-:W0:Y:S08]  /*0340*/  @!P2 LDC.64 R18, c[0x0][0x380] ;  /* 0x0000e000ff12ab82 */ /* 0x000e300000000a00 */
[----:B------:R-:W1:Y:S01]  /*0350*/  @!P0 LDC.64 R16, c[0x0][0x388] ;  /* 0x0000e200ff108b82 */ /* 0x000e620000000a00 */
[----:B0-----:R-:W-:-:S05]  /*0360*/  @!P2 IMAD.WIDE R18, R11, 0x4, R18 ;  /* 0x000000040b12a825 */ /* 0x001fca00078e0212 */
[----:B------:R-:W2:Y:S01]  /*0370*/  @!P2 LDG.E R23, desc[UR8][R18.64] ;  /* 0x000000081217a981 */ /* 0x000ea2000c1e1900 */
[----:B-1----:R-:W-:-:S05]  /*0380*/  @!P0 IMAD.WIDE R16, R14, 0x4, R16 ;  /* 0x000000040e108825 */ /* 0x002fca00078e0210 */
[----:B------:R-:W4:Y:S04]  /*0390*/  @!P0 LDG.E R25, desc[UR8][R16.64] ;  /* 0x0000000810198981 */ /* 0x000f28000c1e1900 */
[----:B--2---:R-:W-:Y:S04]  /*03a0*/  STS [R6], R23 ;  /* 0x0000001706007388 */ /* 0x004fe80000000800 */
[----:B----4-:R-:W-:Y:S01]  /*03b0*/  STS [R8], R25 ;  /* 0x0000001908007388 */ /* 0x010fe20000000800 */
[----:B------:R-:W-:Y:S06]  /*03c0*/  BAR.SYNC.DEFER_BLOCKING 0x0 ;  /* 0x0000000000007b1d */ /* 0x000fec0000010000 */
[----:B------:R-:W-:Y:S04]  /*03d0*/  LDS R26, [R7] ;  /* 0x00000000071a7984 */ /* 0x000fe80000000800 */
[----:B------:R-:W0:Y:S04]  /*03e0*/  LDS R27, [R5] ;  /* 0x00000000051b7984 */ /* 0x000e280000000800 */
[----:B------:R-:W-:Y:S04]  /*03f0*/  LDS R29, [R7+0x40] ;  /* 0x00004000071d7984 */ /* 0x000fe80000000800 */
[----:B------:R-:W1:Y:S04]  /*0400*/  LDS R28, [R5+0x40] ;  /* 0x00004000051c7984 */ /* 0x000e680000000800 */
[----:B------:R-:W-:Y:S04]  /*0410*/  LDS R20, [R7+0x80] ;  /* 0x0000800007147984 */ /* 0x000fe80000000800 */
[----:B------:R-:W2:Y:S04]  /*0420*/  LDS R21, [R5+0x80] ;  /* 0x0000800005157984 */ /* 0x000ea80000000800 */
[----:B------:R-:W-:Y:S04]  /*0430*/  LDS R22, [R7+0xc0] ;  /* 0x0000c00007167984 */ /* 0x000fe80000000800 */
[----:B------:R-:W4:Y:S04]  /*0440*/  LDS R19, [R5+0xc0] ;  /* 0x0000c00005137984 */ /* 0x000f280000000800 */
[----:B------:R-:W-:Y:S04]  /*0450*/  LDS R23, [R7+0x100] ;  /* 0x0001000007177984 */ /* 0x000fe80000000800 */
[----:B------:R-:W5:Y:S04]  /*0460*/  LDS R24, [R5+0x100] ;  /* 0x0001000005187984 */ /* 0x000f680000000800 */
[----:B------:R-:W-:Y:S01]  /*0470*/  LDS R16, [R5+0x140] ;  /* 0x0001400005107984 */ /* 0x000fe20000000800 */
[----:B0-----:R-:W-:-:S03]  /*0480*/  FFMA R26, R26, R27, R15 ;  /* 0x0000001b1a1a7223 */ /* 0x001fc6000000000f */
[----:B------:R-:W-:Y:S04]  /*0490*/  LDS R17, [R7+0x180] ;  /* 0x0001800007117984 */ /* 0x000fe80000000800 */
[----:B------:R-:W0:Y:S04]  /*04a0*/  LDS R15, [R7+0x140] ;  /* 0x00014000070f7984 */ /* 0x000e280000000800 */
[----:B------:R-:W3:Y:S01]  /*04b0*/  LDS R18, [R5+0x180] ;  /* 0x0001800005127984 */ /* 0x000ee20000000800 */
[----:B-1----:R-:W-:-:S03]  /*04c0*/  FFMA R29, R29, R28, R26 ;  /* 0x0000001c1d1d7223 */ /* 0x002fc6000000001a */
[----:B------:R-:W-:Y:S01]  /*04d0*/  LDS R25, [R5+0x2c0] ;  /* 0x0002c00005197984 */ /* 0x000fe20000000800 */
[----:B--2---:R-:W-:-:S03]  /*04e0*/  FFMA R29, R20, R21, R29 ;  /* 0x00000015141d7223 */ /* 0x004fc6000000001d */
[----:B------:R-:W-:Y:S04]  /*04f0*/  LDS R20, [R7+0x1c0] ;  /* 0x0001c00007147984 */ /* 0x000fe80000000800 */
[----:B------:R-:W1:Y:S01]  /*0500*/  LDS R21, [R5+0x1c0] ;  /* 0x0001c00005157984 */ /* 0x000e620000000800 */
[----:B----4-:R-:W-:-:S03]  /*0510*/  FFMA R26, R22, R19, R29 ;  /* 0x00000013161a7223 */ /* 0x010fc6000000001d */
[----:B------:R-:W-:Y:S04]  /*0520*/  LDS R22, [R7+0x200] ;  /* 0x0002000007167984 */ /* 0x000fe80000000800 */
[----:B------:R-:W2:Y:S01]  /*0530*/  LDS R19, [R5+0x200] ;  /* 0x0002000005137984 */ /* 0x000ea20000000800 */
[----:B-----5:R-:W-:-:S03]  /*0540*/  FFMA R26, R23, R24, R26 ;  /* 0x00000018171a7223 */ /* 0x020fc6000000001a */
[----:B------:R-:W-:Y:S04]  /*0550*/  LDS R23, [R7+0x240] ;  /* 0x0002400007177984 */ /* 0x000fe80000000800 */
[----:B------:R-:W4:Y:S01]  /*0560*/  LDS R24, [R5+0x240] ;  /* 0x0002400005187984 */ /* 0x000f220000000800 */
[----:B0-----:R-:W-:-:S03]  /*0570*/  FFMA R16, R15, R16, R26 ;  /* 0x000000100f107223 */ /* 0x001fc6000000001a */
[----:B------:R-:W-:Y:S04]  /*0580*/  LDS R15, [R7+0x280] ;  /* 0x00028000070f7984 */ /* 0x000fe80000000800 */
[----:B------:R-:W0:Y:S01]  /*0590*/  LDS R26, [R5+0x280] ;  /* 0x00028000051a7984 */ /* 0x000e220000000800 */
[----:B---3--:R-:W-:-:S03]  /*05a0*/  FFMA R17, R17, R18, R16 ;  /* 0x0000001211117223 */ /* 0x008fc60000000010 */
[----:B------:R-:W3:Y:S01]  /*05b0*/  LDS R18, [R7+0x2c0] ;  /* 0x0002c00007127984 */ /* 0x000ee20000000800 */
[----:B------:R-:W-:-:S04]  /*05c0*/  IADD3 R27, PT, PT, R2, 0x10, RZ ;  /* 0x00000010021b7810 */ /* 0x000fc80007ffe0ff */
[C---:B------:R-:W-:Y:S01]  /*05d0*/  ISETP.GE.AND P0, PT, R27.reuse, UR7, PT ;  /* 0x000000071b007c0c */ /* 0x040fe2000bf06270 */
[----:B-1----:R-:W-:Y:S01]  /*05e0*/  FFMA R21, R20, R21, R17 ;  /* 0x0000001514157223 */ /* 0x002fe20000000011 */
[----:B------:R-:W-:Y:S01]  /*05f0*/  ISETP.GE.OR P2, PT, R27, UR7, P1 ;  /* 0x000000071b007c0c */ /* 0x000fe20008f46670 */
[----:B------:R-:W-:Y:S01]  /*0600*/  LDS R20, [R7+0x300] ;  /* 0x0003000007147984 */ /* 0x000fe20000000800 */
[----:B------:R-:W-:-:S03]  /*0610*/  ISETP.GE.OR P0, PT, R4, R9, P0 ;  /* 0x000000090400720c */ /* 0x000fc60000706670 */
[----:B------:R-:W-:Y:S01]  /*0620*/  LDS R27, [R5+0x3c0] ;  /* 0x0003c000051b7984 */ /* 0x000fe20000000800 */
[----:B--2---:R-:W-:-:S03]  /*0630*/  FFMA R22, R22, R19, R21 ;  /* 0x0000001316167223 */ /* 0x004fc60000000015 */
[----:B------:R-:W1:Y:S04]  /*0640*/  LDS R21, [R5+0x300] ;  /* 0x0003000005157984 */ /* 0x000e680000000800 */
[----:B------:R-:W2:Y:S01]  /*0650*/  @!P2 LDC.64 R16, c[0x0][0x380] ;  /* 0x0000e000ff10ab82 */ /* 0x000ea20000000a00 */
[----:B----4-:R-:W-:Y:S02]  /*0660*/  FFMA R22, R23, R24, R22 ;  /* 0x0000001817167223 */ /* 0x010fe40000000016 */
[----:B------:R-:W-:Y:S04]  /*0670*/  LDS R23, [R5+0x340] ;  /* 0x0003400005177984 */ /* 0x000fe80000000800 */
[----:B------:R-:W-:Y:S01]  /*0680*/  LDS R24, [R7+0x380] ;  /* 0x0003800007187984 */ /* 0x000fe20000000800 */
[----:B0-----:R-:W-:-:S03]  /*0690*/  FFMA R15, R15, R26, R22 ;  /* 0x0000001a0f0f7223 */ /* 0x001fc60000000016 */
[----:B------:R-:W0:Y:S01]  /*06a0*/  LDS R22, [R7+0x340] ;  /* 0x0003400007167984 */ /* 0x000e220000000800 */
[----:B---3--:R-:W-:Y:S02]  /*06b0*/  FFMA R15, R18, R25, R15 ;  /* 0x00000019120f7223 */ /* 0x008fe4000000000f */
[----:B------:R-:W3:Y:S01]  /*06c0*/  @!P0 LDC.64 R18, c[0x0][0x388] ;  /* 0x0000e200ff128b82 */ /* 0x000ee20000000a00 */
[----:B------:R-:W4:Y:S04]  /*06d0*/  LDS R25, [R5+0x380] ;  /* 0x0003800005197984 */ /* 0x000f280000000800 */
[----:B------:R-:W5:Y:S01]  /*06e0*/  LDS R26, [R7+0x3c0] ;  /* 0x0003c000071a7984 */ /* 0x000f620000000800 */
[----:B------:R-:W-:Y:S01]  /*06f0*/  CS2R R28, SRZ ;  /* 0x00000000001c7805 */ /* 0x000fe2000001ff00 */
[----:B--2---:R-:W-:Y:S01]  /*0700*/  @!P2 IMAD.WIDE R16, R13, 0x4, R16 ;  /* 0x000000040d10a825 */ /* 0x004fe200078e0210 */
[----:B------:R-:W-:Y:S03]  /*0710*/  BAR.SYNC.DEFER_BLOCKING 0x0 ;  /* 0x0000000000007b1d */ /* 0x000fe60000010000 */
[----:B---3--:R-:W-:-:S03]  /*0720*/  @!P0 IMAD.WIDE R18, R12, 0x4, R18 ;  /* 0x000000040c128825 */ /* 0x008fc600078e0212 */
[----:B------:R-:W2:Y:S04]  /*0730*/  @!P2 LDG.E R29, desc[UR8][R16.64] ;  /* 0x00000008101da981 */ /* 0x000ea8000c1e1900 */
[----:B------:R-:W3:Y:S01]  /*0740*/  @!P0 LDG.E R28, desc[UR8][R18.64] ;  /* 0x00000008121c8981 */ /* 0x000ee2000c1e1900 */
[----:B-1----:R-:W-:-:S04]  /*0750*/  FFMA R21, R20, R21, R15 ;  /* 0x0000001514157223 */ /* 0x002fc8000000000f */
[----:B0-----:R-:W-:-:S04]  /*0760*/  FFMA R23, R22, R23, R21 ;  /* 0x0000001716177223 */ /* 0x001fc80000000015 */
[----:B----4-:R-:W-:-:S04]  /*0770*/  FFMA R23, R24, R25, R23 ;  /* 0x0000001918177223 */ /* 0x010fc80000000017 */
[----:B-----5:R-:W-:Y:S01]  /*0780*/  FFMA R26, R26, R27, R23 ;  /* 0x0000001b1a1a7223 */ /* 0x020fe20000000017 */
[----:B------:R-:W-:-:S04]  /*0790*/  UIADD3 UR4, UPT, UPT, UR4, 0x2, URZ ;  /* 0x0000000204047890 */ /* 0x000fc8000fffe0ff */
[----:B------:R-:W-:Y:S01]  /*07a0*/  UISETP.NE.AND UP0, UPT, UR4, URZ, UPT ;  /* 0x000000ff0400728c */ /* 0x000fe2000bf05270 */
[----:B------:R-:W-:Y:S02]  /*07b0*/  IADD3 R2, PT, PT, R2, 0x20, RZ ;  /* 0x0000002002027810 */ /* 0x000fe40007ffe0ff */
[C---:B------:R-:W-:Y:S02]  /*07c0*/  LEA R11, R10.reuse, R11, 0x5 ;  /* 0x0000000b0a0b7211 */ /* 0x040fe400078e28ff */
[----:B------:R-:W-:Y:S02]  /*07d0*/  LEA R13, R10, R13, 0x5 ;  /* 0x0000000d0a0d7211 */ /* 0x000fe400078e28ff */
[C---:B------:R-:W-:Y:S02]  /*07e0*/  LEA R14, R9.reuse, R14, 0x5 ;  /* 0x0000000e090e7211 */ /* 0x040fe400078e28ff */
[----:B------:R-:W-:Y:S01]  /*07f0*/  LEA R12, R9, R12, 0x5 ;  /* 0x0000000c090c7211 */ /* 0x000fe200078e28ff */
[----:B--2---:R-:W-:Y:S04]  /*0800*/  STS [R6], R29 ;  /* 0x0000001d06007388 */ /* 0x004fe80000000800 */
[----:B---3--:R-:W-:Y:S01]  /*0810*/  STS [R8], R28 ;  /* 0x0000001c08007388 */ /* 0x008fe20000000800 */
        /* <DEDUP_REMOVED lines=8> */
[----:B------:R-:W3:Y:S04]  /*08a0*/  LDS R18, [R5+0xc0] ;  /* 0x0000c00005127984 */ /* 0x000ee80000000800 */
[----:B------:R-:W-:Y:S04]  /*08b0*/  LDS R22, [R7+0x100] ;  /* 0x0001000007167984 */ /* 0x000fe80000000800 */
[----:B------:R-:W4:Y:S04]  /*08c0*/  LDS R23, [R5+0x100] ;  /* 0x0001000005177984 */ /* 0x000f280000000800 */
[----:B------:R-:W-:Y:S01]  /*08d0*/  LDS R24, [R5+0x140] ;  /* 0x0001400005187984 */ /* 0x000fe20000000800 */
[----:B0-----:R-:W-:-:S03]  /*08e0*/  FFMA R25, R17, R28, R26 ;  /* 0x0000001c11197223 */ /* 0x001fc6000000001a */
[----:B------:R-:W0:Y:S01]  /*08f0*/  LDS R17, [R7+0x140] ;  /* 0x0001400007117984 */ /* 0x000e220000000800 */
[----:B-1----:R-:W-:-:S03]  /*0900*/  FFMA R26, R16, R15, R25 ;  /* 0x0000000f101a7223 */ /* 0x002fc60000000019 */
[----:B------:R-:W-:Y:S04]  /*0910*/  LDS R15, [R7+0x180] ;  /* 0x00018000070f7984 */ /* 0x000fe80000000800 */
[----:B------:R-:W1:Y:S01]  /*0920*/  LDS R16, [R5+0x180] ;  /* 0x0001800005107984 */ /* 0x000e620000000800 */
[----:B--2---:R-:W-:-:S03]  /*0930*/  FFMA R26, R21, R20, R26 ;  /* 0x00000014151a7223 */ /* 0x004fc6000000001a */
[----:B------:R-:W-:Y:S04]  /*0940*/  LDS R20, [R7+0x1c0] ;  /* 0x0001c00007147984 */ /* 0x000fe80000000800 */
[----:B------:R-:W2:Y:S01]  /*0950*/  LDS R21, [R5+0x1c0] ;  /* 0x0001c00005157984 */ /* 0x000ea20000000800 */
[----:B---3--:R-:W-:-:S03]  /*0960*/  FFMA R25, R19, R18, R26 ;  /* 0x0000001213197223 */ /* 0x008fc6000000001a */
[----:B------:R-:W-:Y:S04]  /*0970*/  LDS R19, [R7+0x200] ;  /* 0x0002000007137984 */ /* 0x000fe80000000800 */
[----:B------:R-:W3:Y:S01]  /*0980*/  LDS R18, [R5+0x200] ;  /* 0x0002000005127984 */ /* 0x000ee20000000800 */
[----:B----4-:R-:W-:-:S03]  /*0990*/  FFMA R26, R22, R23, R25 ;  /* 0x00000017161a7223 */ /* 0x010fc60000000019 */
[----:B------:R-:W-:Y:S04]  /*09a0*/  LDS R23, [R7+0x240] ;  /* 0x0002400007177984 */ /* 0x000fe80000000800 */
[----:B------:R-:W4:Y:S01]  /*09b0*/  LDS R22, [R5+0x240] ;  /* 0x0002400005167984 */ /* 0x000f220000000800 */
[----:B0-----:R-:W-:-:S03]  /*09c0*/  FFMA R26, R17, R24, R26 ;  /* 0x00000018111a7223 */ /* 0x001fc6000000001a */
[----:B------:R-:W-:Y:S04]  /*09d0*/  LDS R24, [R7+0x280] ;  /* 0x0002800007187984 */ /* 0x000fe80000000800 */
        /* <DEDUP_REMOVED lines=16> */
[----:B-1----:R-:W-:-:S04]  /*0ae0*/  FFMA R15, R16, R15, R17 ;  /* 0x0000000f100f7223 */ /* 0x002fc80000000011 */
[----:B--2---:R-:W-:-:S04]  /*0af0*/  FFMA R15, R20, R21, R15 ;  /* 0x00000015140f7223 */ /* 0x004fc8000000000f */
[----:B---3--:R-:W-:-:S04]  /*0b00*/  FFMA R15, R18, R19, R15 ;  /* 0x00000013120f7223 */ /* 0x008fc8000000000f */
[----:B----4-:R-:W-:-:S04]  /*0b10*/  FFMA R15, R22, R23, R15 ;  /* 0x00000017160f7223 */ /* 0x010fc8000000000f */
[----:B0-----:R-:W-:Y:S01]  /*0b20*/  FFMA R15, R24, R25, R15 ;  /* 0x00000019180f7223 */ /* 0x001fe2000000000f */
[----:B------:R-:W-:Y:S06]  /*0b30*/  BAR.SYNC.DEFER_BLOCKING 0x0 ;  /* 0x0000000000007b1d */ /* 0x000fec0000010000 */
[----:B------:R-:W-:Y:S05]  /*0b40*/  BRA.U UP0, `(.L_x_46) ;  /* 0xfffffff500e87547 */ /* 0x000fea000b83ffff */
[----:B------:R-:W-:-:S12]  /*0b50*/  ULOP3.LUT UR4, UR6, 0x7fffffe0, URZ, 0xc0, !UPT ;  /* 0x7fffffe006047892 */ /* 0x000fd8000f8ec0ff */
.L_x_45:
[----:B------:R-:W-:-:S09]  /*0b60*/  ULOP3.LUT UP0, URZ, UR6, 0x10, URZ, 0xc0, !UPT ;  /* 0x0000001006ff7892 */ /* 0x000fd2000f80c0ff */
[----:B------:R-:W-:Y:S05]  /*0b70*/  BRA.U !UP0, `(.L_x_44) ;  /* 0x0000000508147547 */ /* 0x000fea000b800000 */
[----:B------:R-:W0:Y:S01]  /*0b80*/  LDCU UR5, c[0x0][0x39c] ;  /* 0x00007380ff0577ac */ /* 0x000e220008000800 */
[----:B------:R-:W-:Y:S01]  /*0b90*/  IADD3 R0, PT, PT, R0, UR4, RZ ;  /* 0x0000000400007c10 */ /* 0x000fe2000fffe0ff */
[----:B------:R-:W1:Y:S03]  /*0ba0*/  LDCU UR6, c[0x0][0x3a0] ;  /* 0x00007400ff0677ac */ /* 0x000e660008000800 */
[----:B------:R-:W-:Y:S02]  /*0bb0*/  ISETP.GE.AND P1, PT, R0, UR7, PT ;  /* 0x0000000700007c0c */ /* 0x000fe4000bf26270 */
[----:B0-----:R-:W-:-:S04]  /*0bc0*/  ISETP.GE.AND P0, PT, R3, UR5, PT ;  /* 0x0000000503007c0c */ /* 0x001fc8000bf06270 */
[----:B------:R-:W-:Y:S02]  /*0bd0*/  ISETP.GE.OR P0, PT, R0, UR7, P0 ;  /* 0x0000000700007c0c */ /* 0x000fe40008706670 */
[----:B-1----:R-:W-:-:S11]  /*0be0*/  ISETP.GE.OR P1, PT, R4, UR6, P1 ;  /* 0x0000000604007c0c */ /* 0x002fd60008f26670 */
[----:B------:R-:W0:Y:S01]  /*0bf0*/  @!P0 LDC.64 R10, c[0x0][0x380] ;  /* 0x0000e000ff0a8b82 */ /* 0x000e220000000a00 */
[C---:B------:R-:W-:Y:S02]  /*0c00*/  @!P0 IMAD R9, R0.reuse, UR5, R3 ;  /* 0x0000000500098c24 */ /* 0x040fe4000f8e0203 */
[----:B------:R-:W-:-:S05]  /*0c10*/  @!P1 IMAD R17, R0, UR6, R4 ;  /* 0x0000000600119c24 */ /* 0x000fca000f8e0204 */
[----:B------:R-:W1:Y:S01]  /*0c20*/  @!P1 LDC.64 R12, c[0x0][0x388] ;  /* 0x0000e200ff0c9b82 */ /* 0x000e620000000a00 */
[----:B0-----:R-:W-:-:S04]  /*0c30*/  @!P0 IMAD.WIDE R10, R9, 0x4, R10 ;  /* 0x00000004090a8825 */ /* 0x001fc800078e020a */
[----:B------:R-:W-:Y:S02]  /*0c40*/  HFMA2 R9, -RZ, RZ, 0, 0 ;  /* 0x00000000ff097431 */ /* 0x000fe400000001ff */
[----:B-1----:R-:W-:Y:S01]  /*0c50*/  @!P1 IMAD.WIDE R12, R17, 0x4, R12 ;  /* 0x00000004110c9825 */ /* 0x002fe200078e020c */
[----:B------:R-:W-:-:S03]  /*0c60*/  MOV R17, RZ ;  /* 0x000000ff00117202 */ /* 0x000fc60000000f00 */
[----:B------:R-:W2:Y:S04]  /*0c70*/  @!P0 LDG.E R9, desc[UR8][R10.64] ;  /* 0x000000080a098981 */ /* 0x000ea8000c1e1900 */
[----:B------:R-:W3:Y:S04]  /*0c80*/  @!P1 LDG.E R17, desc[UR8][R12.64] ;  /* 0x000000080c119981 */ /* 0x000ee8000c1e1900 */
        /* <DEDUP_REMOVED lines=13> */
[----:B------:R-:W-:Y:S04]  /*0d60*/  LDS R10, [R7+0x140] ;  /* 0x00014000070a7984 */ /* 0x000fe80000000800 */
[----:B------:R-:W5:Y:S01]  /*0d70*/  LDS R19, [R5+0x140] ;  /* 0x0001400005137984 */ /* 0x000f620000000800 */
        /* <DEDUP_REMOVED lines=15> */
[----:B-----5:R-:W-:-:S03]  /*0e70*/  FFMA R29, R10, R19, R29 ;  /* 0x000000130a1d7223 */ /* 0x020fc6000000001d */
        /* <DEDUP_REMOVED lines=14> */
[----:B----4-:R-:W-:-:S04]  /*0f60*/  FFMA R9, R14, R21, R9 ;  /* 0x000000150e097223 */ /* 0x010fc80000000009 */
[----:B-----5:R-:W-:-:S04]  /*0f70*/  FFMA R9, R12, R15, R9 ;  /* 0x0000000f0c097223 */ /* 0x020fc80000000009 */
[----:B0-----:R-:W-:-:S04]  /*0f80*/  FFMA R9, R16, R23, R9 ;  /* 0x0000001710097223 */ /* 0x001fc80000000009 */
[----:B-1----:R-:W-:-:S04]  /*0f90*/  FFMA R9, R20, R27, R9 ;  /* 0x0000001b14097223 */ /* 0x002fc80000000009 */
[----:B--2---:R-:W-:-:S04]  /*0fa0*/  FFMA R9, R18, R25, R9 ;  /* 0x0000001912097223 */ /* 0x004fc80000000009 */
[----:B---3--:R-:W-:Y:S01]  /*0fb0*/  FFMA R15, R10, R19, R9 ;  /* 0x000000130a0f7223 */ /* 0x008fe20000000009 */
[----:B------:R-:W-:Y:S06]  /*0fc0*/  BAR.SYNC.DEFER_BLOCKING 0x0 ;  /* 0x0000000000007b1d */ /* 0x000fec0000010000 */
.L_x_44:
[----:B------:R-:W0:Y:S01]  /*0fd0*/  LDCU UR4, c[0x0][0x3a0] ;  /* 0x00007400ff0477ac */ /* 0x000e220008000800 */
[----:B------:R-:W1:Y:S01]  /*0fe0*/  LDCU UR5, c[0x0][0x39c] ;  /* 0x00007380ff0577ac */ /* 0x000e620008000800 */
[----:B0-----:R-:W-:-:S04]  /*0ff0*/  ISETP.GE.AND P0, PT, R4, UR4, PT ;  /* 0x0000000404007c0c */ /* 0x001fc8000bf06270 */
[----:B-1----:R-:W-:-:S13]  /*1000*/  ISETP.GE.OR P0, PT, R3, UR5, P0 ;  /* 0x0000000503007c0c */ /* 0x002fda0008706670 */
[----:B------:R-:W-:Y:S05]  /*1010*/  @P0 EXIT ;  /* 0x000000000000094d */ /* 0x000fea0003800000 */
[----:B------:R-:W0:Y:S01]  /*1020*/  LDC.64 R6, c[0x0][0x390] ;  /* 0x0000e400ff067b82 */ /* 0x000e220000000a00 */
[----:B------:R-:W-:-:S04]  /*1030*/  IMAD R3, R3, UR4, R4 ;  /* 0x0000000403037c24 */ /* 0x000fc8000f8e0204 */
[----:B0-----:R-:W-:-:S05]  /*1040*/  IMAD.WIDE R2, R3, 0x4, R6 ;  /* 0x0000000403027825 */ /* 0x001fca00078e0206 */
[----:B------:R-:W-:Y:S01]  /*1050*/  STG.E desc[UR8][R2.64], R15 ;  /* 0x0000000f02007986 */ /* 0x000fe2000c101908 */
[----:B------:R-:W-:Y:S05]  /*1060*/  EXIT ;  /* 0x000000000000794d */ /* 0x000fea0003800000 */
.L_x_47:
        /* <DEDUP_REMOVED lines=9> */
.L_x_66:


//--------------------- .text._Z18matmul_a_bt_kernelPfS_S_iii --------------------------
	.section	.text._Z18matmul_a_bt_kernelPfS_S_iii,"ax",@progbits
	.align	128
        .global         _Z18matmul_a_bt_kernelPfS_S_iii
        .type           _Z18matmul_a_bt_kernelPfS_S_iii,@function
        .size           _Z18matmul_a_bt_kernelPfS_S_iii,(.L_x_67 - _Z18matmul_a_bt_kernelPfS_S_iii)
        .other          _Z18matmul_a_bt_kernelPfS_S_iii,@"STO_CUDA_ENTRY STV_DEFAULT"
_Z18matmul_a_bt_kernelPfS_S_iii:
.text._Z18matmul_a_bt_kernelPfS_S_iii:
        /* <DEDUP_REMOVED lines=20> */
[C---:B------:R-:W-:Y:S01]  /*0140*/  LEA R28, R5.reuse, UR4, 0x6 ;  /* 0x00000004051c7c11 */ /* 0x040fe2000f8e30ff */
[----:B------:R-:W-:Y:S01]  /*0150*/  UMOV UR4, URZ ;  /* 0x000000ff00047c82 */ /* 0x000fe20008000000 */
[----:B------:R-:W-:Y:S02]  /*0160*/  LEA R5, R5, UR5, 0x6 ;  /* 0x0000000505057c11 */ /* 0x000fe4000f8e30ff */
[C---:B------:R-:W-:Y:S02]  /*0170*/  LEA R25, R20.reuse, R28, 0x2 ;  /* 0x0000001c14197211 */ /* 0x040fe400078e10ff */
[C---:B------:R-:W-:Y:S02]  /*0180*/  LEA R3, R20.reuse, UR5, 0x6 ;  /* 0x0000000514037c11 */ /* 0x040fe4000f8e30ff */
[----:B------:R-:W-:Y:S01]  /*0190*/  LEA R24, R20, R5, 0x2 ;  /* 0x0000000514187211 */ /* 0x000fe200078e10ff */
[----:B------:R-:W-:Y:S06]  /*01a0*/  BRA.U !UP0, `(.L_x_49) ;  /* 0x00000005086c7547 */ /* 0x000fec000b800000 */
[----:B------:R-:W-:Y:S01]  /*01b0*/  USHF.R.U32.HI UR4, URZ, 0x4, UR6 ;  /* 0x00000004ff047899 */ /* 0x000fe20008011606 */
[--C-:B------:R-:W-:Y:S01]  /*01c0*/  IMAD R23, R0, UR7, R20.reuse ;  /* 0x0000000700177c24 */ /* 0x100fe2000f8e0214 */
[----:B------:R-:W-:Y:S01]  /*01d0*/  MOV R29, RZ ;  /* 0x000000ff001d7202 */ /* 0x000fe20000000f00 */
[----:B------:R-:W-:Y:S01]  /*01e0*/  IMAD R22, R2, UR7, R20 ;  /* 0x0000000702167c24 */ /* 0x000fe2000f8e0214 */
[----:B------:R-:W-:Y:S01]  /*01f0*/  ULOP3.LUT UR4, UR4, 0x7fffffe, URZ, 0xc0, !UPT ;  /* 0x07fffffe04047892 */ /* 0x000fe2000f8ec0ff */
[----:B------:R-:W-:Y:S01]  /*0200*/  MOV R21, R20 ;  /* 0x0000001400157202 */ /* 0x000fe20000000f00 */
[----:B------:R-:W0:Y:S01]  /*0210*/  LDCU UR5, c[0x0][0x3a0] ;  /* 0x00007400ff0577ac */ /* 0x000e220008000800 */
[----:B------:R-:W1:Y:S01]  /*0220*/  LDCU.64 UR10, c[0x0][0x398] ;  /* 0x00007300ff0a77ac */ /* 0x000e620008000a00 */
[----:B------:R-:W-:-:S12]  /*0230*/  UIADD3 UR4, UPT, UPT, -UR4, URZ, URZ ;  /* 0x000000ff04047290 */ /* 0x000fd8000fffe1ff */
.L_x_50:
[----:B------:R-:W2:Y:S01]  /*0240*/  LDC.64 R30, c[0x0][0x380] ;  /* 0x0000e000ff1e7b82 */ /* 0x000ea20000000a00 */
[----:B-1----:R-:W-:Y:S01]  /*0250*/  UMOV UR7, UR11 ;  /* 0x0000000b00077c82 */ /* 0x002fe20008000000 */
[----:B------:R-:W-:Y:S02]  /*0260*/  CS2R R32, SRZ ;  /* 0x0000000000207805 */ /* 0x000fe4000001ff00 */
[----:B------:R-:W-:-:S04]  /*0270*/  ISETP.GE.AND P0, PT, R21, UR7, PT ;  /* 0x0000000715007c0c */ /* 0x000fc8000bf06270 */
[----:B------:R-:W-:Y:S01]  /*0280*/  ISETP.GE.OR P1, PT, R2, UR10, P0 ;  /* 0x0000000a02007c0c */ /* 0x000fe20008726670 */
[----:B------:R-:W1:Y:S01]  /*0290*/  LDC.64 R26, c[0x0][0x388] ;  /* 0x0000e200ff1a7b82 */ /* 0x000e620000000a00 */
[----:B0-----:R-:W-:Y:S01]  /*02a0*/  ISETP.GE.OR P0, PT, R0, UR5, P0 ;  /* 0x0000000500007c0c */ /* 0x001fe20008706670 */
[----:B--2---:R-:W-:-:S10]  /*02b0*/  IMAD.WIDE R30, R22, 0x4, R30 ;  /* 0x00000004161e7825 */ /* 0x004fd400078e021e */
[----:B------:R-:W2:Y:S01]  /*02c0*/  @!P1 LDG.E R32, desc[UR8][R30.64] ;  /* 0x000000081e209981 */ /* 0x000ea2000c1e1900 */
[----:B-1----:R-:W-:-:S05]  /*02d0*/  IMAD.WIDE R26, R23, 0x4, R26 ;  /* 0x00000004171a7825 */ /* 0x002fca00078e021a */
[----:B------:R-:W3:Y:S04]  /*02e0*/  @!P0 LDG.E R33, desc[UR8][R26.64] ;  /* 0x000000081a218981 */ /* 0x000ee8000c1e1900 */
[----:B--2---:R-:W-:Y:S04]  /*02f0*/  STS [R25], R32 ;  /* 0x0000002019007388 */ /* 0x004fe80000000800 */
[----:B---3--:R-:W-:Y:S01]  /*0300*/  STS [R24], R33 ;  /* 0x0000002118007388 */ /* 0x008fe20000000800 */
[----:B------:R-:W-:Y:S06]  /*0310*/  BAR.SYNC.DEFER_BLOCKING 0x0 ;  /* 0x0000000000007b1d */ /* 0x000fec0000010000 */
[----:B------:R-:W-:Y:S04]  /*0320*/  LDS.128 R12, [R28] ;  /* 0x000000001c0c7984 */ /* 0x000fe80000000c00 */
[----:B------:R-:W0:Y:S04]  /*0330*/  LDS.128 R16, [R3] ;  /* 0x0000000003107984 */ /* 0x000e280000000c00 */
[----:B------:R-:W-:Y:S04]  /*0340*/  LDS.128 R8, [R28+0x10] ;  /* 0x000010001c087984 */ /* 0x000fe80000000c00 */
[----:B------:R-:W1:Y:S01]  /*0350*/  LDS.128 R4, [R3+0x10] ;  /* 0x0000100003047984 */ /* 0x000e620000000c00 */
[----:B0-----:R-:W-:-:S04]  /*0360*/  FFMA R12, R12, R16, R29 ;  /* 0x000000100c0c7223 */ /* 0x001fc8000000001d */
[----:B------:R-:W-:-:S04]  /*0370*/  FFMA R13, R13, R17, R12 ;  /* 0x000000110d0d7223 */ /* 0x000fc8000000000c */
[----:B------:R-:W-:-:S04]  /*0380*/  FFMA R14, R14, R18, R13 ;  /* 0x000000120e0e7223 */ /* 0x000fc8000000000d */
[----:B------:R-:W-:Y:S02]  /*0390*/  FFMA R15, R15, R19, R14 ;  /* 0x000000130f0f7223 */ /* 0x000fe4000000000e */
[----:B------:R-:W-:Y:S02]  /*03a0*/  LDS.128 R16, [R28+0x20] ;  /* 0x000020001c107984 */ /* 0x000fe40000000c00 */
[----:B-1----:R-:W-:Y:S02]  /*03b0*/  FFMA R4, R8, R4, R15 ;  /* 0x0000000408047223 */ /* 0x002fe4000000000f */
[----:B------:R-:W0:Y:S02]  /*03c0*/  LDS.128 R12, [R3+0x20] ;  /* 0x00002000030c7984 */ /* 0x000e240000000c00 */
[----:B------:R-:W-:-:S04]  /*03d0*/  FFMA R5, R9, R5, R4 ;  /* 0x0000000509057223 */ /* 0x000fc80000000004 */
[----:B------:R-:W-:Y:S01]  /*03e0*/  FFMA R6, R10, R6, R5 ;  /* 0x000000060a067223 */ /* 0x000fe20000000005 */
[----:B------:R-:W-:-:S03]  /*03f0*/  IADD3 R4, PT, PT, R21, 0x10, RZ ;  /* 0x0000001015047810 */ /* 0x000fc60007ffe0ff */
[----:B------:R-:W-:Y:S01]  /*0400*/  FFMA R7, R11, R7, R6 ;  /* 0x000000070b077223 */ /* 0x000fe20000000006 */
[----:B------:R-:W-:Y:S01]  /*0410*/  ISETP.GE.AND P0, PT, R4, UR7, PT ;  /* 0x0000000704007c0c */ /* 0x000fe2000bf06270 */
[----:B------:R-:W-:Y:S03]  /*0420*/  LDS.128 R8, [R3+0x30] ;  /* 0x0000300003087984 */ /* 0x000fe60000000c00 */
[----:B------:R-:W-:Y:S02]  /*0430*/  ISETP.GE.OR P1, PT, R2, UR10, P0 ;  /* 0x0000000a02007c0c */ /* 0x000fe40008726670 */
[----:B------:R-:W-:Y:S01]  /*0440*/  ISETP.GE.OR P0, PT, R0, UR5, P0 ;  /* 0x0000000500007c0c */ /* 0x000fe20008706670 */
[----:B------:R-:W-:Y:S01]  /*0450*/  HFMA2 R32, -RZ, RZ, 0, 0 ;  /* 0x00000000ff207431 */ /* 0x000fe200000001ff */
[----:B------:R-:W-:Y:S01]  /*0460*/  MOV R29, RZ ;  /* 0x000000ff001d7202 */ /* 0x000fe20000000f00 */
[----:B0-----:R-:W-:-:S02]  /*0470*/  FFMA R12, R16, R12, R7 ;  /* 0x0000000c100c7223 */ /* 0x001fc40000000007 */
[----:B------:R-:W0:Y:S01]  /*0480*/  LDS.128 R4, [R28+0x30] ;  /* 0x000030001c047984 */ /* 0x000e220000000c00 */
[----:B------:R-:W-:Y:S06]  /*0490*/  BAR.SYNC.DEFER_BLOCKING 0x0 ;  /* 0x0000000000007b1d */ /* 0x000fec0000010000 */
[----:B------:R-:W2:Y:S04]  /*04a0*/  @!P1 LDG.E R32, desc[UR8][R30.64+0x40] ;  /* 0x000040081e209981 */ /* 0x000ea8000c1e1900 */
[----:B------:R-:W3:Y:S01]  /*04b0*/  @!P0 LDG.E R29, desc[UR8][R26.64+0x40] ;  /* 0x000040081a1d8981 */ /* 0x000ee2000c1e1900 */
[----:B------:R-:W-:-:S04]  /*04c0*/  FFMA R13, R17, R13, R12 ;  /* 0x0000000d110d7223 */ /* 0x000fc8000000000c */
[----:B------:R-:W-:-:S04]  /*04d0*/  FFMA R14, R18, R14, R13 ;  /* 0x0000000e120e7223 */ /* 0x000fc8000000000d */
[----:B------:R-:W-:-:S04]  /*04e0*/  FFMA R19, R19, R15, R14 ;  /* 0x0000000f13137223 */ /* 0x000fc8000000000e */
[----:B0-----:R-:W-:-:S04]  /*04f0*/  FFMA R4, R4, R8, R19 ;  /* 0x0000000804047223 */ /* 0x001fc80000000013 */
[----:B------:R-:W-:-:S04]  /*0500*/  FFMA R5, R5, R9, R4 ;  /* 0x0000000905057223 */ /* 0x000fc80000000004 */
[----:B------:R-:W-:-:S04]  /*0510*/  FFMA R6, R6, R10, R5 ;  /* 0x0000000a06067223 */ /* 0x000fc80000000005 */
[----:B------:R-:W-:Y:S01]  /*0520*/  FFMA R11, R7, R11, R6 ;  /* 0x0000000b070b7223 */ /* 0x000fe20000000006 */
[----:B------:R-:W-:-:S04]  /*0530*/  UIADD3 UR4, UPT, UPT, UR4, 0x2, URZ ;  /* 0x0000000204047890 */ /* 0x000fc8000fffe0ff */
[----:B------:R-:W-:Y:S01]  /*0540*/  UISETP.NE.AND UP0, UPT, UR4, URZ, UPT ;  /* 0x000000ff0400728c */ /* 0x000fe2000bf05270 */
[----:B------:R-:W-:Y:S02]  /*0550*/  IADD3 R21, PT, PT, R21, 0x20, RZ ;  /* 0x0000002015157810 */ /* 0x000fe40007ffe0ff */
[----:B------:R-:W-:Y:S02]  /*0560*/  IADD3 R22, PT, PT, R22, 0x20, RZ ;  /* 0x0000002016167810 */ /* 0x000fe40007ffe0ff */
[----:B------:R-:W-:Y:S01]  /*0570*/  IADD3 R23, PT, PT, R23, 0x20, RZ ;  /* 0x0000002017177810 */ /* 0x000fe20007ffe0ff */
[----:B--2---:R-:W-:Y:S04]  /*0580*/  STS [R25], R32 ;  /* 0x0000002019007388 */ /* 0x004fe80000000800 */
[----:B---3--:R-:W-:Y:S01]  /*0590*/  STS [R24], R29 ;  /* 0x0000001d18007388 */ /* 0x008fe20000000800 */
[----:B------:R-:W-:Y:S06]  /*05a0*/  BAR.SYNC.DEFER_BLOCKING 0x0 ;  /* 0x0000000000007b1d */ /* 0x000fec0000010000 */
[----:B------:R-:W-:Y:S04]  /*05b0*/  LDS.128 R12, [R28] ;  /* 0x000000001c0c7984 */ /* 0x000fe80000000c00 */
[----:B------:R-:W0:Y:S04]  /*05c0*/  LDS.128 R16, [R3] ;  /* 0x0000000003107984 */ /* 0x000e280000000c00 */
[----:B------:R-:W-:Y:S01]  /*05d0*/  LDS.128 R4, [R28+0x10] ;  /* 0x000010001c047984 */ /* 0x000fe20000000c00 */
[----:B0-----:R-:W-:-:S03]  /*05e0*/  FFMA R12, R12, R16, R11 ;  /* 0x000000100c0c7223 */ /* 0x001fc6000000000b */
[----:B------:R-:W0:Y:S01]  /*05f0*/  LDS.128 R8, [R3+0x10] ;  /* 0x0000100003087984 */ /* 0x000e220000000c00 */
[----:B------:R-:W-:-:S04]  /*0600*/  FFMA R13, R13, R17, R12 ;  /* 0x000000110d0d7223 */ /* 0x000fc8000000000c */
[----:B------:R-:W-:-:S04]  /*0610*/  FFMA R14, R14, R18, R13 ;  /* 0x000000120e0e7223 */ /* 0x000fc8000000000d */
[----:B------:R-:W-:Y:S02]  /*0620*/  FFMA R19, R15, R19, R14 ;  /* 0x000000130f137223 */ /* 0x000fe4000000000e */
[----:B------:R-:W-:Y:S02]  /*0630*/  LDS.128 R12, [R28+0x20] ;  /* 0x000020001c0c7984 */ /* 0x000fe40000000c00 */
[----:B0-----:R-:W-:Y:S02]  /*0640*/  FFMA R4, R4, R8, R19 ;  /* 0x0000000804047223 */ /* 0x001fe40000000013 */
[----:B------:R-:W0:Y:S02]  /*0650*/  LDS.128 R16, [R3+0x20] ;  /* 0x0000200003107984 */ /* 0x000e240000000c00 */
        /* <DEDUP_REMOVED lines=8> */
[----:B------:R-:W-:-:S04]  /*06e0*/  FFMA R15, R15, R19, R14 ;  /* 0x000000130f0f7223 */ /* 0x000fc8000000000e */
[----:B0-----:R-:W-:-:S04]  /*06f0*/  FFMA R4, R4, R8, R15 ;  /* 0x0000000804047223 */ /* 0x001fc8000000000f */
[----:B------:R-:W-:-:S04]  /*0700*/  FFMA R5, R5, R9, R4 ;  /* 0x0000000905057223 */ /* 0x000fc80000000004 */
[----:B------:R-:W-:-:S04]  /*0710*/  FFMA R6, R6, R10, R5 ;  /* 0x0000000a06067223 */ /* 0x000fc80000000005 */
[----:B------:R-:W-:Y:S01]  /*0720*/  FFMA R29, R7, R11, R6 ;  /* 0x0000000b071d7223 */ /* 0x000fe20000000006 */
[----:B------:R-:W-:Y:S06]  /*0730*/  BAR.SYNC.DEFER_BLOCKING 0x0 ;  /* 0x0000000000007b1d */ /* 0x000fec0000010000 */
[----:B------:R-:W-:Y:S05]  /*0740*/  BRA.U UP0, `(.L_x_50) ;  /* 0xfffffff900bc7547 */ /* 0x000fea000b83ffff */
[----:B------:R-:W-:-:S12]  /*0750*/  ULOP3.LUT UR4, UR6, 0x7fffffe0, URZ, 0xc0, !UPT ;  /* 0x7fffffe006047892 */ /* 0x000fd8000f8ec0ff */
.L_x_49:
[----:B------:R-:W-:-:S09]  /*0760*/  ULOP3.LUT UP0, URZ, UR6, 0x10, URZ, 0xc0, !UPT ;  /* 0x0000001006ff7892 */ /* 0x000fd2000f80c0ff */
[----:B------:R-:W-:Y:S05]  /*0770*/  BRA.U !UP0, `(.L_x_48) ;  /* 0x0000000108ac7547 */ /* 0x000fea000b800000 */
[----:B------:R-:W0:Y:S01]  /*0780*/  LDCU UR5, c[0x0][0x398] ;  /* 0x00007300ff0577ac */ /* 0x000e220008000800 */
[----:B------:R-:W-:Y:S02]  /*0790*/  IADD3 R7, PT, PT, R20, UR4, RZ ;  /* 0x0000000414077c10 */ /* 0x000fe4000fffe0ff */
[----:B------:R-:W-:Y:S01]  /*07a0*/  CS2R R30, SRZ ;  /* 0x00000000001e7805 */ /* 0x000fe2000001ff00 */
[----:B------:R-:W1:Y:S01]  /*07b0*/  LDCU UR6, c[0x0][0x3a0] ;  /* 0x00007400ff0677ac */ /* 0x000e620008000800 */
[----:B------:R-:W-:-:S04]  /*07c0*/  ISETP.GE.AND P0, PT, R7, UR7, PT ;  /* 0x0000000707007c0c */ /* 0x000fc8000bf06270 */
[----:B0-----:R-:W-:Y:S02]  /*07d0*/  ISETP.GE.OR P1, PT, R2, UR5, P0 ;  /* 0x0000000502007c0c */ /* 0x001fe40008726670 */
[----:B-1----:R-:W-:-:S11]  /*07e0*/  ISETP.GE.OR P0, PT, R0, UR6, P0 ;  /* 0x0000000600007c0c */ /* 0x002fd60008706670 */
[----:B------:R-:W0:Y:S01]  /*07f0*/  @!P1 LDC.64 R12, c[0x0][0x380] ;  /* 0x0000e000ff0c9b82 */ /* 0x000e220000000a00 */
[--C-:B------:R-:W-:Y:S02]  /*0800*/  @!P1 IMAD R5, R2, UR7, R7.reuse ;  /* 0x0000000702059c24 */ /* 0x100fe4000f8e0207 */
[----:B------:R-:W-:-:S05]  /*0810*/  @!P0 IMAD R7, R0, UR7, R7 ;  /* 0x0000000700078c24 */ /* 0x000fca000f8e0207 */
[----:B------:R-:W1:Y:S01]  /*0820*/  @!P0 LDC.64 R16, c[0x0][0x388] ;  /* 0x0000e200ff108b82 */ /* 0x000e620000000a00 */
[----:B0-----:R-:W-:-:S05]  /*0830*/  @!P1 IMAD.WIDE R12, R5, 0x4, R12 ;  /* 0x00000004050c9825 */ /* 0x001fca00078e020c */
[----:B------:R-:W2:Y:S01]  /*0840*/  @!P1 LDG.E R30, desc[UR8][R12.64] ;  /* 0x000000080c1e9981 */ /* 0x000ea2000c1e1900 */
[----:B-1----:R-:W-:-:S05]  /*0850*/  @!P0 IMAD.WIDE R16, R7, 0x4, R16 ;  /* 0x0000000407108825 */ /* 0x002fca00078e0210 */
[----:B------:R-:W3:Y:S04]  /*0860*/  @!P0 LDG.E R31, desc[UR8][R16.64] ;  /* 0x00000008101f8981 */ /* 0x000ee8000c1e1900 */
[----:B--2---:R-:W-:Y:S04]  /*0870*/  STS [R25], R30 ;  /* 0x0000001e19007388 */ /* 0x004fe80000000800 */
[----:B---3--:R-:W-:Y:S01]  /*0880*/  STS [R24], R31 ;  /* 0x0000001f18007388 */ /* 0x008fe20000000800 */
[----:B------:R-:W-:Y:S06]  /*0890*/  BAR.SYNC.DEFER_BLOCKING 0x0 ;  /* 0x0000000000007b1d */ /* 0x000fec0000010000 */
[----:B------:R-:W-:Y:S04]  /*08a0*/  LDS.128 R20, [R28] ;  /* 0x000000001c147984 */ /* 0x000fe80000000c00 */
[----:B------:R-:W0:Y:S04]  /*08b0*/  LDS.128 R24, [R3] ;  /* 0x0000000003187984 */ /* 0x000e280000000c00 */
[----:B------:R-:W-:Y:S04]  /*08c0*/  LDS.128 R4, [R28+0x10] ;  /* 0x000010001c047984 */ /* 0x000fe80000000c00 */
[----:B------:R-:W1:Y:S04]  /*08d0*/  LDS.128 R8, [R3+0x10] ;  /* 0x0000100003087984 */ /* 0x000e680000000c00 */
[----:B------:R-:W-:Y:S04]  /*08e0*/  LDS.128 R12, [R28+0x20] ;  /* 0x000020001c0c7984 */ /* 0x000fe80000000c00 */
[----:B------:R-:W2:Y:S01]  /*08f0*/  LDS.128 R16, [R3+0x20] ;  /* 0x0000200003107984 */ /* 0x000ea20000000c00 */
        /* <DEDUP_REMOVED lines=8> */
[----:B------:R-:W-:-:S04]  /*0980*/  FFMA R6, R6, R10, R5 ;  /* 0x0000000a06067223 */ /* 0x000fc80000000005 */
[----:B------:R-:W-:-:S04]  /*0990*/  FFMA R7, R7, R11, R6 ;  /* 0x0000000b07077223 */ /* 0x000fc80000000006 */
[----:B--2---:R-:W-:-:S04]  /*09a0*/  FFMA R12, R12, R16, R7 ;  /* 0x000000100c0c7223 */ /* 0x004fc80000000007 */
        /* <DEDUP_REMOVED lines=8> */
.L_x_48:
        /* <DEDUP_REMOVED lines=10> */
.L_x_51:
        /* <DEDUP_REMOVED lines=11> */
.L_x_67:


//--------------------- .text._Z17matmul_a_b_kernelPKfS0_Pfiii --------------------------
	.section	.text._Z17matmul_a_b_kernelPKfS0_Pfiii,"ax",@progbits
	.align	128
        .global         _Z17matmul_a_b_kernelPKfS0_Pfiii
        .type           _Z17matmul_a_b_kernelPKfS0_Pfiii,@function
        .size           _Z17matmul_a_b_kernelPKfS0_Pfiii,(.L_x_68 - _Z17matmul_a_b_kernelPKfS0_Pfiii)
        .other          _Z17matmul_a_b_kernelPKfS0_Pfiii,@"STO_CUDA_ENTRY STV_DEFAULT"
_Z17matmul_a_b_kernelPKfS0_Pfiii:
.text._Z17matmul_a_b_kernelPKfS0_Pfiii:
[----:B------:R-:W-:Y:S01]  /*0000*/  LDC R1, c[0x0][0x37c] ;  /* 0x0000df00ff017b82 */ /* 0x000fe20000000800 */
[----:B------:R-:W0:Y:S01]  /*0010*/  S2R R2, SR_CTAID.Y ;  /* 0x0000000000027919 */ /* 0x000e220000002600 */
[----:B------:R-:W1:Y:S01]  /*0020*/  LDCU UR10, c[0x0][0x39c] ;  /* 0x00007380ff0a77ac */ /* 0x000e620008000800 */
[----:B------:R-:W-:Y:S01]  /*0030*/  HFMA2 R21, -RZ, RZ, 0, 0 ;  /* 0x00000000ff157431 */ /* 0x000fe200000001ff */
[----:B------:R-:W0:Y:S01]  /*0040*/  S2R R0, SR_TID.Y ;  /* 0x0000000000007919 */ /* 0x000e220000002200 */
[----:B------:R-:W2:Y:S01]  /*0050*/  LDCU UR14, c[0x0][0x3a0] ;  /* 0x00007400ff0e77ac */ /* 0x000ea20008000800 */
[----:B------:R-:W3:Y:S01]  /*0060*/  S2R R4, SR_CTAID.X ;  /* 0x0000000000047919 */ /* 0x000ee20000002500 */
[----:B------:R-:W4:Y:S01]  /*0070*/  LDCU.64 UR8, c[0x0][0x358] ;  /* 0x00006b00ff0877ac */ /* 0x000f220008000a00 */
[----:B------:R-:W3:Y:S01]  /*0080*/  S2R R13, SR_TID.X ;  /* 0x00000000000d7919 */ /* 0x000ee20000002100 */
[----:B-1----:R-:W-:Y:S01]  /*0090*/  UISETP.GE.AND UP0, UPT, UR10, 0x1, UPT ;  /* 0x000000010a00788c */ /* 0x002fe2000bf06270 */
[----:B0-----:R-:W-:-:S02]  /*00a0*/  LEA R2, R2, R0, 0x4 ;  /* 0x0000000002027211 */ /* 0x001fc400078e20ff */
[----:B---3--:R-:W-:-:S06]  /*00b0*/  LEA R3, R4, R13, 0x4 ;  /* 0x0000000d04037211 */ /* 0x008fcc00078e20ff */
[----:B--2-4-:R-:W-:Y:S05]  /*00c0*/  BRA.U !UP0, `(.L_x_52) ;  /* 0x0000000508387547 */ /* 0x014fea000b800000 */
[----:B------:R-:W0:Y:S01]  /*00d0*/  S2UR UR7, SR_CgaCtaId ;  /* 0x00000000000779c3 */ /* 0x000e220000008800 */
[----:B------:R-:W1:Y:S01]  /*00e0*/  LDCU UR11, c[0x0][0x3a0] ;  /* 0x00007400ff0b77ac */ /* 0x000e620008000800 */
[----:B------:R-:W-:Y:S01]  /*00f0*/  MOV R21, RZ ;  /* 0x000000ff00157202 */ /* 0x000fe20000000f00 */
[----:B------:R-:W-:Y:S01]  /*0100*/  IMAD R12, R2, UR10, R13 ;  /* 0x0000000a020c7c24 */ /* 0x000fe2000f8e020d */
[----:B------:R-:W-:Y:S01]  /*0110*/  UMOV UR5, 0x400 ;  /* 0x0000040000057882 */ /* 0x000fe20000000000 */
[----:B------:R-:W-:-:S03]  /*0120*/  UIADD3 UR4, UPT, UPT, UR10, 0xf, URZ ;  /* 0x0000000f0a047890 */ /* 0x000fc6000fffe0ff */
[----:B------:R-:W2:Y:S01]  /*0130*/  LDC R14, c[0x0][0x3a0] ;  /* 0x0000e800ff0e7b82 */ /* 0x000ea20000000800 */
[----:B------:R-:W-:Y:S02]  /*0140*/  UIADD3 UR6, UPT, UPT, UR5, 0x400, URZ ;  /* 0x0000040005067890 */ /* 0x000fe4000fffe0ff */
[----:B------:R-:W-:Y:S01]  /*0150*/  USHF.R.U32.HI UR4, URZ, 0x4, UR4 ;  /* 0x00000004ff047899 */ /* 0x000fe20008011604 */
[----:B------:R-:W3:Y:S03]  /*0160*/  LDCU.64 UR12, c[0x0][0x398] ;  /* 0x00007300ff0c77ac */ /* 0x000ee60008000a00 */
[----:B------:R-:W-:Y:S01]  /*0170*/  UIADD3 UR4, UPT, UPT, -UR4, URZ, URZ ;  /* 0x000000ff04047290 */ /* 0x000fe2000fffe1ff */
[----:B-1----:R-:W-:Y:S01]  /*0180*/  IMAD R19, R0, UR11, R13 ;  /* 0x0000000b00137c24 */ /* 0x002fe2000f8e020d */
[----:B0-----:R-:W-:-:S04]  /*0190*/  ULEA UR5, UR7, UR5, 0x18 ;  /* 0x0000000507057291 */ /* 0x001fc8000f8ec0ff */
[----:B------:R-:W-:Y:S01]  /*01a0*/  LEA R19, R4, R19, 0x4 ;  /* 0x0000001304137211 */ /* 0x000fe200078e20ff */
[----:B------:R-:W-:Y:S01]  /*01b0*/  ULEA UR6, UR7, UR6, 0x18 ;  /* 0x0000000607067291 */ /* 0x000fe2000f8ec0ff */
[----:B------:R-:W-:-:S05]  /*01c0*/  LEA R16, R0, UR5, 0x6 ;  /* 0x0000000500107c11 */ /* 0x000fca000f8e30ff */
[C---:B------:R-:W-:Y:S02]  /*01d0*/  LEA R17, R13.reuse, UR6, 0x2 ;  /* 0x000000060d117c11 */ /* 0x040fe4000f8e10ff */
[----:B------:R-:W-:Y:S02]  /*01e0*/  LEA R18, R13, R16, 0x2 ;  /* 0x000000100d127211 */ /* 0x000fe400078e10ff */
[----:B---3--:R-:W-:-:S07]  /*01f0*/  LEA R15, R0, R17, 0x6 ;  /* 0x00000011000f7211 */ /* 0x008fce00078e30ff */
.L_x_53:
[----:B------:R-:W-:Y:S01]  /*0200*/  ISETP.GE.U32.AND P1, PT, R13, UR13, PT ;  /* 0x0000000d0d007c0c */ /* 0x000fe2000bf26070 */
[----:B------:R-:W-:Y:S01]  /*0210*/  HFMA2 R22, -RZ, RZ, 0, 0 ;  /* 0x00000000ff167431 */ /* 0x000fe200000001ff */
[----:B------:R-:W-:Y:S02]  /*0220*/  ISETP.GE.U32.AND P0, PT, R0, UR13, PT ;  /* 0x0000000d00007c0c */ /* 0x000fe4000bf06070 */
[----:B------:R-:W-:Y:S02]  /*0230*/  ISETP.GE.OR P1, PT, R2, UR12, P1 ;  /* 0x0000000c02007c0c */ /* 0x000fe40008f26670 */
[----:B--2---:R-:W-:Y:S02]  /*0240*/  ISETP.GE.OR P0, PT, R3, R14, P0 ;  /* 0x0000000e0300720c */ /* 0x004fe40000706670 */
[----:B------:R-:W-:-:S09]  /*0250*/  MOV R29, RZ ;  /* 0x000000ff001d7202 */ /* 0x000fd20000000f00 */
[----:B------:R-:W0:Y:S08]  /*0260*/  @!P1 LDC.64 R6, c[0x0][0x380] ;  /* 0x0000e000ff069b82 */ /* 0x000e300000000a00 */
[----:B------:R-:W1:Y:S01]  /*0270*/  @!P0 LDC.64 R4, c[0x0][0x388] ;  /* 0x0000e200ff048b82 */ /* 0x000e620000000a00 */
[----:B0-----:R-:W-:-:S05]  /*0280*/  @!P1 IMAD.WIDE.U32 R6, R12, 0x4, R6 ;  /* 0x000000040c069825 */ /* 0x001fca00078e0006 */
[----:B------:R-:W2:Y:S01]  /*0290*/  @!P1 LDG.E R29, desc[UR8][R6.64] ;  /* 0x00000008061d9981 */ /* 0x000ea2000c1e1900 */
[----:B-1----:R-:W-:-:S05]  /*02a0*/  @!P0 IMAD.WIDE.U32 R24, R19, 0x4, R4 ;  /* 0x0000000413188825 */ /* 0x002fca00078e0004 */
[----:B------:R-:W3:Y:S01]  /*02b0*/  @!P0 LDG.E R22, desc[UR8][R24.64] ;  /* 0x0000000818168981 */ /* 0x000ee2000c1e1900 */
[----:B------:R-:W-:-:S04]  /*02c0*/  UIADD3 UR4, UPT, UPT, UR4, 0x1, URZ ;  /* 0x0000000104047890 */ /* 0x000fc8000fffe0ff */
[----:B------:R-:W-:Y:S01]  /*02d0*/  UISETP.NE.AND UP0, UPT, UR4, URZ, UPT ;  /* 0x000000ff0400728c */ /* 0x000fe2000bf05270 */
[----:B------:R-:W-:Y:S02]  /*02e0*/  IADD3 R0, PT, PT, R0, 0x10, RZ ;  /* 0x0000001000007810 */ /* 0x000fe40007ffe0ff */
[----:B------:R-:W-:Y:S02]  /*02f0*/  IADD3 R13, PT, PT, R13, 0x10, RZ ;  /* 0x000000100d0d7810 */ /* 0x000fe40007ffe0ff */
[----:B------:R-:W-:Y:S02]  /*0300*/  IADD3 R12, PT, PT, R12, 0x10, RZ ;  /* 0x000000100c0c7810 */ /* 0x000fe40007ffe0ff */
[----:B------:R-:W-:Y:S01]  /*0310*/  LEA R19, R14, R19, 0x4 ;  /* 0x000000130e137211 */ /* 0x000fe200078e20ff */
[----:B--2---:R-:W-:Y:S04]  /*0320*/  STS [R18], R29 ;  /* 0x0000001d12007388 */ /* 0x004fe80000000800 */
[----:B---3--:R-:W-:Y:S01]  /*0330*/  STS [R15], R22 ;  /* 0x000000160f007388 */ /* 0x008fe20000000800 */
[----:B------:R-:W-:Y:S06]  /*0340*/  BAR.SYNC.DEFER_BLOCKING 0x0 ;  /* 0x0000000000007b1d */ /* 0x000fec0000010000 */
[----:B------:R-:W-:Y:S04]  /*0350*/  LDS R28, [R17] ;  /* 0x00000000111c7984 */ /* 0x000fe80000000800 */
[----:B------:R-:W0:Y:S04]  /*0360*/  LDS.128 R8, [R16] ;  /* 0x0000000010087984 */ /* 0x000e280000000c00 */
[----:B------:R-:W1:Y:S04]  /*0370*/  LDS R29, [R17+0x40] ;  /* 0x00004000111d7984 */ /* 0x000e680000000800 */
[----:B------:R-:W2:Y:S04]  /*0380*/  LDS R27, [R17+0x80] ;  /* 0x00008000111b7984 */ /* 0x000ea80000000800 */
[----:B------:R-:W3:Y:S04]  /*0390*/  LDS R26, [R17+0xc0] ;  /* 0x0000c000111a7984 */ /* 0x000ee80000000800 */
[----:B------:R-:W-:Y:S04]  /*03a0*/  LDS R23, [R17+0x100] ;  /* 0x0001000011177984 */ /* 0x000fe80000000800 */
[----:B------:R-:W4:Y:S04]  /*03b0*/  LDS.128 R4, [R16+0x10] ;  /* 0x0000100010047984 */ /* 0x000f280000000c00 */
[----:B------:R-:W5:Y:S04]  /*03c0*/  LDS R20, [R17+0x140] ;  /* 0x0001400011147984 */ /* 0x000f680000000800 */
[----:B------:R-:W5:Y:S04]  /*03d0*/  LDS R25, [R17+0x180] ;  /* 0x0001800011197984 */ /* 0x000f680000000800 */
[----:B------:R-:W5:Y:S04]  /*03e0*/  LDS R22, [R17+0x1c0] ;  /* 0x0001c00011167984 */ /* 0x000f680000000800 */
[----:B------:R-:W-:Y:S01]  /*03f0*/  LDS R24, [R17+0x240] ;  /* 0x0002400011187984 */ /* 0x000fe20000000800 */
[----:B0-----:R-:W-:-:S03]  /*0400*/  FFMA R8, R8, R28, R21 ;  /* 0x0000001c08087223 */ /* 0x001fc60000000015 */
[----:B------:R-:W-:Y:S01]  /*0410*/  LDS R21, [R17+0x200] ;  /* 0x0002000011157984 */ /* 0x000fe20000000800 */
[----:B-1----:R-:W-:-:S04]  /*0420*/  FFMA R8, R29, R9, R8 ;  /* 0x000000091d087223 */ /* 0x002fc80000000008 */
[----:B--2---:R-:W-:-:S04]  /*0430*/  FFMA R27, R27, R10, R8 ;  /* 0x0000000a1b1b7223 */ /* 0x004fc80000000008 */
[----:B---3--:R-:W-:Y:S02]  /*0440*/  FFMA R27, R26, R11, R27 ;  /* 0x0000000b1a1b7223 */ /* 0x008fe4000000001b */
[----:B------:R-:W0:Y:S02]  /*0450*/  LDS.128 R8, [R16+0x20] ;  /* 0x0000200010087984 */ /* 0x000e240000000c00 */
[----:B----4-:R-:W-:-:S04]  /*0460*/  FFMA R23, R4, R23, R27 ;  /* 0x0000001704177223 */ /* 0x010fc8000000001b */
[----:B-----5:R-:W-:Y:S02]  /*0470*/  FFMA R20, R20, R5, R23 ;  /* 0x0000000514147223 */ /* 0x020fe40000000017 */
[----:B------:R-:W1:Y:S02]  /*0480*/  LDS R23, [R17+0x280] ;  /* 0x0002800011177984 */ /* 0x000e640000000800 */
[----:B------:R-:W-:Y:S02]  /*0490*/  FFMA R25, R25, R6, R20 ;  /* 0x0000000619197223 */ /* 0x000fe40000000014 */
[----:B------:R-:W2:Y:S02]  /*04a0*/  LDS R20, [R17+0x2c0] ;  /* 0x0002c00011147984 */ /* 0x000ea40000000800 */
[----:B------:R-:W-:Y:S02]  /*04b0*/  FFMA R27, R22, R7, R25 ;  /* 0x00000007161b7223 */ /* 0x000fe40000000019 */
[----:B------:R-:W-:Y:S04]  /*04c0*/  LDS R25, [R17+0x300] ;  /* 0x0003000011197984 */ /* 0x000fe80000000800 */
[----:B------:R-:W3:Y:S04]  /*04d0*/  LDS.128 R4, [R16+0x30] ;  /* 0x0000300010047984 */ /* 0x000ee80000000c00 */
[----:B------:R-:W4:Y:S01]  /*04e0*/  LDS R22, [R17+0x340] ;  /* 0x0003400011167984 */ /* 0x000f220000000800 */
[----:B0-----:R-:W-:-:S03]  /*04f0*/  FFMA R27, R8, R21, R27 ;  /* 0x00000015081b7223 */ /* 0x001fc6000000001b */
[----:B------:R-:W0:Y:S04]  /*0500*/  LDS R21, [R17+0x380] ;  /* 0x0003800011157984 */ /* 0x000e280000000800 */
[----:B------:R-:W5:Y:S01]  /*0510*/  LDS R8, [R17+0x3c0] ;  /* 0x0003c00011087984 */ /* 0x000f620000000800 */
[----:B------:R-:W-:-:S04]  /*0520*/  FFMA R24, R24, R9, R27 ;  /* 0x0000000918187223 */ /* 0x000fc8000000001b */
[----:B-1----:R-:W-:-:S04]  /*0530*/  FFMA R23, R23, R10, R24 ;  /* 0x0000000a17177223 */ /* 0x002fc80000000018 */
[----:B--2---:R-:W-:-:S04]  /*0540*/  FFMA R11, R20, R11, R23 ;  /* 0x0000000b140b7223 */ /* 0x004fc80000000017 */
[----:B---3--:R-:W-:-:S04]  /*0550*/  FFMA R11, R4, R25, R11 ;  /* 0x00000019040b7223 */ /* 0x008fc8000000000b */
[----:B----4-:R-:W-:-:S04]  /*0560*/  FFMA R22, R22, R5, R11 ;  /* 0x0000000516167223 */ /* 0x010fc8000000000b */
[----:B0-----:R-:W-:-:S04]  /*0570*/  FFMA R21, R21, R6, R22 ;  /* 0x0000000615157223 */ /* 0x001fc80000000016 */
[----:B-----5:R-:W-:Y:S01]  /*0580*/  FFMA R21, R8, R7, R21 ;  /* 0x0000000708157223 */ /* 0x020fe20000000015 */
[----:B------:R-:W-:Y:S06]  /*0590*/  BAR.SYNC.DEFER_BLOCKING 0x0 ;  /* 0x0000000000007b1d */ /* 0x000fec0000010000 */
[----:B------:R-:W-:Y:S05]  /*05a0*/  BRA.U UP0, `(.L_x_53) ;  /* 0xfffffffd00147547 */ /* 0x000fea000b83ffff */
.L_x_52:
[----:B------:R-:W0:Y:S01]  /*05b0*/  LDCU UR4, c[0x0][0x398] ;  /* 0x00007300ff0477ac */ /* 0x000e220008000800 */
[----:B------:R-:W-:-:S04]  /*05c0*/  ISETP.GE.AND P0, PT, R3, UR14, PT ;  /* 0x0000000e03007c0c */ /* 0x000fc8000bf06270 */
[----:B0-----:R-:W-:-:S13]  /*05d0*/  ISETP.GE.OR P0, PT, R2, UR4, P0 ;  /* 0x0000000402007c0c */ /* 0x001fda0008706670 */
[----:B------:R-:W-:Y:S05]  /*05e0*/  @P0 EXIT ;  /* 0x000000000000094d */ /* 0x000fea0003800000 */
[----:B------:R-:W0:Y:S01]  /*05f0*/  LDC.64 R4, c[0x0][0x390] ;  /* 0x0000e400ff047b82 */ /* 0x000e220000000a00 */
[----:B------:R-:W-:-:S04]  /*0600*/  IMAD R3, R2, UR14, R3 ;  /* 0x0000000e02037c24 */ /* 0x000fc8000f8e0203 */
[----:B0-----:R-:W-:-:S05]  /*0610*/  IMAD.WIDE R2, R3, 0x4, R4 ;  /* 0x0000000403027825 */ /* 0x001fca00078e0204 */
[----:B------:R-:W-:Y:S01]  /*0620*/  STG.E desc[UR8][R2.64], R21 ;  /* 0x0000001502007986 */ /* 0x000fe2000c101908 */
[----:B------:R-:W-:Y:S05]  /*0630*/  EXIT ;  /* 0x000000000000794d */ /* 0x000fea0003800000 */
.L_x_54:
        /* <DEDUP_REMOVED lines=12> */
.L_x_68:


//--------------------- .nv.shared._Z21update_weights_kernelPfS_i --------------------------
	.section	.nv.shared._Z21update_weights_kernelPfS_i,"aw",@nobits
	.sectionflags	@""
	.align	16
	.zero		1024


//--------------------- .nv.shared.reserved.0     --------------------------
	.section	.nv.shared.reserved.0,"aw",@nobits
	.weak		__nv_reservedSMEM_offset_0_alias
	.size		__nv_reservedSMEM_offset_0_alias, 0, 64
	.other		__nv_reservedSMEM_offset_0_alias,@"STO_CUDA_RESERVED_SHARED STV_DEFAULT"
__nv_reservedSMEM_offset_0_alias:
	.zero		0
	.zero		64


//--------------------- .nv.shared._Z25multiply_gradients_kernelPfS_i --------------------------
	.section	.nv.shared._Z25multiply_gradients_kernelPfS_i,"aw",@nobits
	.sectionflags	@""
	.align	16
	.zero		1024


//--------------------- .nv.shared._Z12drelu_kernelPfS_i --------------------------
	.section	.nv.shared._Z12drelu_kernelPfS_i,"aw",@nobits
	.sectionflags	@""
	.align	16
	.zero		1024


//--------------------- .nv.shared._Z23update_gradients_kernelPfS_S_S_iii --------------------------
	.section	.nv.shared._Z23update_gradients_kernelPfS_S_S_iii,"aw",@nobits
	.sectionflags	@""
	.align	16
	.zero		1024


//--------------------- .nv.shared._Z31compute_output_gradients_kernelPfS_Pii --------------------------
	.section	.nv.shared._Z31compute_output_gradients_kernelPfS_Pii,"aw",@nobits
	.sectionflags	@""
	.align	16
	.zero		1024


//--------------------- .nv.shared._Z16zero_grad_kernelPfi --------------------------
	.section	.nv.shared._Z16zero_grad_kernelPfi,"aw",@nobits
	.sectionflags	@""
	.align	16
	.zero		1024


//--------------------- .nv.shared._Z21clip_gradients_kernelPfif --------------------------
	.section	.nv.shared._Z21clip_gradients_kernelPfif,"aw",@nobits
	.sectionflags	@""
	.align	16
	.zero		1024


//--------------------- .nv.shared._Z14softmax_kernelPfii --------------------------
	.section	.nv.shared._Z14softmax_kernelPfii,"aw",@nobits
	.sectionflags	@""
	.align	16
	.zero		1024


//--------------------- .nv.shared._Z15bias_add_kernelPfS_ii --------------------------
	.section	.nv.shared._Z15bias_add_kernelPfS_ii,"aw",@nobits
	.sectionflags	@""
	.align	16
	.zero		1024


//--------------------- .nv.shared._Z11relu_kernelPfi --------------------------
	.section	.nv.shared._Z11relu_kernelPfi,"aw",@nobits
	.sectionflags	@""
	.align	16
	.zero		1024


//--------------------- .nv.shared._Z18matmul_at_b_kernelPfS_S_iii --------------------------
	.section	.nv.shared._Z18matmul_at_b_kernelPfS_S_iii,"aw",@nobits
	.sectionflags	@""
	.align	16
.nv.shared._Z18matmul_at_b_kernelPfS_S_iii:
	.zero		3072


//--------------------- .nv.shared._Z18matmul_a_bt_kernelPfS_S_iii --------------------------
	.section	.nv.shared._Z18matmul_a_bt_kernelPfS_S_iii,"aw",@nobits
	.sectionflags	@""
	.align	16
.nv.shared._Z18matmul_a_bt_kernelPfS_S_iii:
	.zero		3072


//--------------------- .nv.shared._Z17matmul_a_b_kernelPKfS0_Pfiii --------------------------
	.section	.nv.shared._Z17matmul_a_b_kernelPKfS0_Pfiii,"aw",@nobits
	.sectionflags	@""
	.align	16
.nv.shared._Z17matmul_a_b_kernelPKfS0_Pfiii:
	.zero		3072


//--------------------- .nv.constant0._Z21update_weights_kernelPfS_i --------------------------
	.section	.nv.constant0._Z21update_weights_kernelPfS_i,"a",@progbits
	.sectionflags	@""
	.align	4
.nv.constant0._Z21update_weights_kernelPfS_i:
	.zero		916


//--------------------- .nv.constant0._Z25multiply_gradients_kernelPfS_i --------------------------
	.section	.nv.constant0._Z25multiply_gradients_kernelPfS_i,"a",@progbits
	.sectionflags	@""
	.align	4
.nv.constant0._Z25multiply_gradients_kernelPfS_i:
	.zero		916


//--------------------- .nv.constant0._Z12drelu_kernelPfS_i --------------------------
	.section	.nv.constant0._Z12drelu_kernelPfS_i,"a",@progbits
	.sectionflags	@""
	.align	4
.nv.constant0._Z12drelu_kernelPfS_i:
	.zero		916


//--------------------- .nv.constant0._Z23update_gradients_kernelPfS_S_S_iii --------------------------
	.section	.nv.constant0._Z23update_gradients_kernelPfS_S_S_iii,"a",@progbits
	.sectionflags	@""
	.align	4
.nv.constant0._Z23update_gradients_kernelPfS_S_S_iii:
	.zero		940


//--------------------- .nv.constant0._Z31compute_output_gradients_kernelPfS_Pii --------------------------
	.section	.nv.constant0._Z31compute_output_gradients_kernelPfS_Pii,"a",@progbits
	.sectionflags	@""
	.align	4
.nv.constant0._Z31compute_output_gradients_kernelPfS_Pii:
	.zero		924


//--------------------- .nv.constant0._Z16zero_grad_kernelPfi --------------------------
	.section	.nv.constant0._Z16zero_grad_kernelPfi,"a",@progbits
	.sectionflags	@""
	.align	4
.nv.constant0._Z16zero_grad_kernelPfi:
	.zero		908


//--------------------- .nv.constant0._Z21clip_gradients_kernelPfif --------------------------
	.section	.nv.constant0._Z21clip_gradients_kernelPfif,"a",@progbits
	.sectionflags	@""
	.align	4
.nv.constant0._Z21clip_gradients_kernelPfif:
	.zero		912


//--------------------- .nv.constant0._Z14softmax_kernelPfii --------------------------
	.section	.nv.constant0._Z14softmax_kernelPfii,"a",@progbits
	.sectionflags	@""
	.align	4
.nv.constant0._Z14softmax_kernelPfii:
	.zero		912


//--------------------- .nv.constant0._Z15bias_add_kernelPfS_ii --------------------------
	.section	.nv.constant0._Z15bias_add_kernelPfS_ii,"a",@progbits
	.sectionflags	@""
	.align	4
.nv.constant0._Z15bias_add_kernelPfS_ii:
	.zero		920


//--------------------- .nv.constant0._Z11relu_kernelPfi --------------------------
	.section	.nv.constant0._Z11relu_kernelPfi,"a",@progbits
	.sectionflags	@""
	.align	4
.nv.constant0._Z11relu_kernelPfi:
	.zero		908


//--------------------- .nv.constant0._Z18matmul_at_b_kernelPfS_S_iii --------------------------
	.section	.nv.constant0._Z18matmul_at_b_kernelPfS_S_iii,"a",@progbits
	.sectionflags	@""
	.align	4
.nv.constant0._Z18matmul_at_b_kernelPfS_S_iii:
	.zero		932


//--------------------- .nv.constant0._Z18matmul_a_bt_kernelPfS_S_iii --------------------------
	.section	.nv.constant0._Z18matmul_a_bt_kernelPfS_S_iii,"a",@progbits
	.sectionflags	@""
	.align	4
.nv.constant0._Z18matmul_a_bt_kernelPfS_S_iii:
	.zero		932


//--------------------- .nv.constant0._Z17matmul_a_b_kernelPKfS0_Pfiii --------------------------
	.section	.nv.constant0._Z17matmul_a_b_kernelPKfS0_Pfiii,"a",@progbits
	.sectionflags	@""
	.align	4
.nv.constant0._Z17matmul_a_b_kernelPKfS0_Pfiii:
	.zero		932


//--------------------- SYMBOLS --------------------------

	.type		.nv.reservedSmem.offset0,@object
	.size		.nv.reservedSmem.offset0,0x4
	.type		.nv.reservedSmem.cap,@object
	.size		.nv.reservedSmem.cap,0x4
